//
// Generated by NVIDIA NVVM Compiler
//
// Compiler Build ID: CL-36424714
// Cuda compilation tools, release 13.0, V13.0.88
// Based on NVVM 20.0.0
//

.version 9.0
.target sm_100
.address_size 64

	// .globl	_Z13assign_labelsPKfS0_Piiii

.visible .entry _Z13assign_labelsPKfS0_Piiii(
	.param .u64 .ptr .align 1 _Z13assign_labelsPKfS0_Piiii_param_0,
	.param .u64 .ptr .align 1 _Z13assign_labelsPKfS0_Piiii_param_1,
	.param .u64 .ptr .align 1 _Z13assign_labelsPKfS0_Piiii_param_2,
	.param .u32 _Z13assign_labelsPKfS0_Piiii_param_3,
	.param .u32 _Z13assign_labelsPKfS0_Piiii_param_4,
	.param .u32 _Z13assign_labelsPKfS0_Piiii_param_5
)
{
	.reg .pred 	%p<19>;
	.reg .b32 	%r<74>;
	.reg .b32 	%f<96>;
	.reg .b64 	%rd<40>;

	ld.param.u64 	%rd8, [_Z13assign_labelsPKfS0_Piiii_param_0];
	ld.param.u64 	%rd9, [_Z13assign_labelsPKfS0_Piiii_param_1];
	ld.param.u64 	%rd7, [_Z13assign_labelsPKfS0_Piiii_param_2];
	ld.param.u32 	%r40, [_Z13assign_labelsPKfS0_Piiii_param_3];
	ld.param.u32 	%r38, [_Z13assign_labelsPKfS0_Piiii_param_4];
	ld.param.u32 	%r39, [_Z13assign_labelsPKfS0_Piiii_param_5];
	cvta.to.global.u64 	%rd1, %rd9;
	cvta.to.global.u64 	%rd2, %rd8;
	mov.u32 	%r41, %ctaid.x;
	mov.u32 	%r42, %ntid.x;
	mov.u32 	%r43, %tid.x;
	mad.lo.s32 	%r1, %r41, %r42, %r43;
	setp.ge.s32 	%p1, %r1, %r40;
	@%p1 bra 	$L__BB0_23;
	setp.lt.s32 	%p2, %r38, 1;
	mov.b32 	%r73, 0;
	@%p2 bra 	$L__BB0_22;
	setp.lt.s32 	%p3, %r39, 1;
	mul.lo.s32 	%r2, %r39, %r1;
	@%p3 bra 	$L__BB0_16;
	and.b32  	%r3, %r39, 7;
	and.b32  	%r4, %r39, 3;
	and.b32  	%r5, %r39, 2147483640;
	and.b32  	%r6, %r39, 1;
	neg.s32 	%r7, %r5;
	add.s64 	%rd3, %rd2, 16;
	mov.f32 	%f84, 0f7F7FFFFF;
	mov.b32 	%r58, 0;
	mov.u32 	%r73, %r58;
$L__BB0_4:
	setp.lt.u32 	%p10, %r39, 8;
	mul.lo.s32 	%r10, %r58, %r39;
	mov.f32 	%f92, 0f00000000;
	mov.b32 	%r63, 0;
	@%p10 bra 	$L__BB0_7;
	mul.wide.u32 	%rd10, %r10, 4;
	add.s64 	%rd11, %rd1, %rd10;
	add.s64 	%rd39, %rd11, 16;
	mov.f32 	%f92, 0f00000000;
	mov.u32 	%r60, %r2;
	mov.u32 	%r61, %r7;
$L__BB0_6:
	.pragma "nounroll";
	mul.wide.s32 	%rd12, %r60, 4;
	add.s64 	%rd13, %rd3, %rd12;
	ld.global.f32 	%f26, [%rd13+-16];
	ld.global.f32 	%f27, [%rd39+-16];
	sub.f32 	%f28, %f26, %f27;
	fma.rn.f32 	%f29, %f28, %f28, %f92;
	ld.global.f32 	%f30, [%rd13+-12];
	ld.global.f32 	%f31, [%rd39+-12];
	sub.f32 	%f32, %f30, %f31;
	fma.rn.f32 	%f33, %f32, %f32, %f29;
	ld.global.f32 	%f34, [%rd13+-8];
	ld.global.f32 	%f35, [%rd39+-8];
	sub.f32 	%f36, %f34, %f35;
	fma.rn.f32 	%f37, %f36, %f36, %f33;
	ld.global.f32 	%f38, [%rd13+-4];
	ld.global.f32 	%f39, [%rd39+-4];
	sub.f32 	%f40, %f38, %f39;
	fma.rn.f32 	%f41, %f40, %f40, %f37;
	ld.global.f32 	%f42, [%rd13];
	ld.global.f32 	%f43, [%rd39];
	sub.f32 	%f44, %f42, %f43;
	fma.rn.f32 	%f45, %f44, %f44, %f41;
	ld.global.f32 	%f46, [%rd13+4];
	ld.global.f32 	%f47, [%rd39+4];
	sub.f32 	%f48, %f46, %f47;
	fma.rn.f32 	%f49, %f48, %f48, %f45;
	ld.global.f32 	%f50, [%rd13+8];
	ld.global.f32 	%f51, [%rd39+8];
	sub.f32 	%f52, %f50, %f51;
	fma.rn.f32 	%f53, %f52, %f52, %f49;
	ld.global.f32 	%f54, [%rd13+12];
	ld.global.f32 	%f55, [%rd39+12];
	sub.f32 	%f56, %f54, %f55;
	fma.rn.f32 	%f92, %f56, %f56, %f53;
	add.s32 	%r61, %r61, 8;
	add.s32 	%r60, %r60, 8;
	add.s64 	%rd39, %rd39, 32;
	setp.ne.s32 	%p11, %r61, 0;
	mov.u32 	%r63, %r5;
	@%p11 bra 	$L__BB0_6;
$L__BB0_7:
	setp.eq.s32 	%p12, %r3, 0;
	@%p12 bra 	$L__BB0_15;
	add.s32 	%r51, %r3, -1;
	setp.lt.u32 	%p13, %r51, 3;
	@%p13 bra 	$L__BB0_10;
	add.s32 	%r52, %r63, %r2;
	mul.wide.s32 	%rd14, %r52, 4;
	add.s64 	%rd15, %rd2, %rd14;
	ld.global.f32 	%f58, [%rd15];
	add.s32 	%r53, %r63, %r10;
	mul.wide.u32 	%rd16, %r53, 4;
	add.s64 	%rd17, %rd1, %rd16;
	ld.global.f32 	%f59, [%rd17];
	sub.f32 	%f60, %f58, %f59;
	fma.rn.f32 	%f61, %f60, %f60, %f92;
	ld.global.f32 	%f62, [%rd15+4];
	cvt.u64.u32 	%rd18, %r10;
	cvt.u64.u32 	%rd19, %r63;
	add.s64 	%rd20, %rd19, %rd18;
	shl.b64 	%rd21, %rd20, 2;
	add.s64 	%rd22, %rd1, %rd21;
	ld.global.f32 	%f63, [%rd22+4];
	sub.f32 	%f64, %f62, %f63;
	fma.rn.f32 	%f65, %f64, %f64, %f61;
	ld.global.f32 	%f66, [%rd15+8];
	ld.global.f32 	%f67, [%rd22+8];
	sub.f32 	%f68, %f66, %f67;
	fma.rn.f32 	%f69, %f68, %f68, %f65;
	ld.global.f32 	%f70, [%rd15+12];
	ld.global.f32 	%f71, [%rd22+12];
	sub.f32 	%f72, %f70, %f71;
	fma.rn.f32 	%f92, %f72, %f72, %f69;
	add.s32 	%r63, %r63, 4;
$L__BB0_10:
	setp.eq.s32 	%p14, %r4, 0;
	@%p14 bra 	$L__BB0_15;
	setp.eq.s32 	%p15, %r4, 1;
	@%p15 bra 	$L__BB0_13;
	add.s32 	%r54, %r63, %r2;
	mul.wide.s32 	%rd23, %r54, 4;
	add.s64 	%rd24, %rd2, %rd23;
	ld.global.f32 	%f74, [%rd24];
	add.s32 	%r55, %r63, %r10;
	mul.wide.u32 	%rd25, %r55, 4;
	add.s64 	%rd26, %rd1, %rd25;
	ld.global.f32 	%f75, [%rd26];
	sub.f32 	%f76, %f74, %f75;
	fma.rn.f32 	%f77, %f76, %f76, %f92;
	ld.global.f32 	%f78, [%rd24+4];
	cvt.u64.u32 	%rd27, %r10;
	cvt.u64.u32 	%rd28, %r63;
	add.s64 	%rd29, %rd28, %rd27;
	shl.b64 	%rd30, %rd29, 2;
	add.s64 	%rd31, %rd1, %rd30;
	ld.global.f32 	%f79, [%rd31+4];
	sub.f32 	%f80, %f78, %f79;
	fma.rn.f32 	%f92, %f80, %f80, %f77;
	add.s32 	%r63, %r63, 2;
$L__BB0_13:
	setp.eq.s32 	%p16, %r6, 0;
	@%p16 bra 	$L__BB0_15;
	add.s32 	%r56, %r63, %r2;
	mul.wide.s32 	%rd32, %r56, 4;
	add.s64 	%rd33, %rd2, %rd32;
	ld.global.f32 	%f81, [%rd33];
	add.s32 	%r57, %r63, %r10;
	mul.wide.u32 	%rd34, %r57, 4;
	add.s64 	%rd35, %rd1, %rd34;
	ld.global.f32 	%f82, [%rd35];
	sub.f32 	%f83, %f81, %f82;
	fma.rn.f32 	%f92, %f83, %f83, %f92;
$L__BB0_15:
	setp.lt.f32 	%p17, %f92, %f84;
	selp.f32 	%f84, %f92, %f84, %p17;
	selp.b32 	%r73, %r58, %r73, %p17;
	add.s32 	%r58, %r58, 1;
	setp.eq.s32 	%p18, %r58, %r38;
	@%p18 bra 	$L__BB0_22;
	bra.uni 	$L__BB0_4;
$L__BB0_16:
	and.b32  	%r22, %r38, 3;
	setp.lt.u32 	%p4, %r38, 4;
	mov.f32 	%f94, 0f7F7FFFFF;
	mov.b32 	%r70, 0;
	mov.u32 	%r73, %r70;
	@%p4 bra 	$L__BB0_19;
	and.b32  	%r70, %r38, 2147483644;
	mov.f32 	%f94, 0f7F7FFFFF;
	mov.b32 	%r65, 0;
	mov.u32 	%r73, %r65;
$L__BB0_18:
	setp.gt.f32 	%p5, %f94, 0f00000000;
	selp.f32 	%f94, 0f00000000, %f94, %p5;
	selp.b32 	%r73, %r65, %r73, %p5;
	add.s32 	%r65, %r65, 4;
	setp.ne.s32 	%p6, %r65, %r70;
	@%p6 bra 	$L__BB0_18;
$L__BB0_19:
	setp.eq.s32 	%p7, %r22, 0;
	@%p7 bra 	$L__BB0_22;
	mov.b32 	%r72, 0;
$L__BB0_21:
	.pragma "nounroll";
	setp.gt.f32 	%p8, %f94, 0f00000000;
	selp.f32 	%f94, 0f00000000, %f94, %p8;
	selp.b32 	%r73, %r70, %r73, %p8;
	add.s32 	%r70, %r70, 1;
	add.s32 	%r72, %r72, 1;
	setp.ne.s32 	%p9, %r72, %r22;
	@%p9 bra 	$L__BB0_21;
$L__BB0_22:
	cvta.to.global.u64 	%rd36, %rd7;
	mul.wide.s32 	%rd37, %r1, 4;
	add.s64 	%rd38, %rd36, %rd37;
	st.global.u32 	[%rd38], %r73;
$L__BB0_23:
	ret;

}
	// .globl	_Z24compute_centroids_kernelPKfPKiPfPiiii
.visible .entry _Z24compute_centroids_kernelPKfPKiPfPiiii(
	.param .u64 .ptr .align 1 _Z24compute_centroids_kernelPKfPKiPfPiiii_param_0,
	.param .u64 .ptr .align 1 _Z24compute_centroids_kernelPKfPKiPfPiiii_param_1,
	.param .u64 .ptr .align 1 _Z24compute_centroids_kernelPKfPKiPfPiiii_param_2,
	.param .u64 .ptr .align 1 _Z24compute_centroids_kernelPKfPKiPfPiiii_param_3,
	.param .u32 _Z24compute_centroids_kernelPKfPKiPfPiiii_param_4,
	.param .u32 _Z24compute_centroids_kernelPKfPKiPfPiiii_param_5,
	.param .u32 _Z24compute_centroids_kernelPKfPKiPfPiiii_param_6
)
{
	.reg .pred 	%p<11>;
	.reg .b32 	%r<50>;
	.reg .b32 	%f<59>;
	.reg .b64 	%rd<30>;

	ld.param.u64 	%rd6, [_Z24compute_centroids_kernelPKfPKiPfPiiii_param_0];
	ld.param.u64 	%rd4, [_Z24compute_centroids_kernelPKfPKiPfPiiii_param_1];
	ld.param.u64 	%rd7, [_Z24compute_centroids_kernelPKfPKiPfPiiii_param_2];
	ld.param.u64 	%rd5, [_Z24compute_centroids_kernelPKfPKiPfPiiii_param_3];
	ld.param.u32 	%r31, [_Z24compute_centroids_kernelPKfPKiPfPiiii_param_4];
	ld.param.u32 	%r30, [_Z24compute_centroids_kernelPKfPKiPfPiiii_param_6];
	cvta.to.global.u64 	%rd1, %rd7;
	cvta.to.global.u64 	%rd2, %rd6;
	mov.u32 	%r32, %ctaid.x;
	mov.u32 	%r33, %ntid.x;
	mov.u32 	%r34, %tid.x;
	mad.lo.s32 	%r1, %r32, %r33, %r34;
	setp.ge.s32 	%p1, %r1, %r31;
	@%p1 bra 	$L__BB1_15;
	cvta.to.global.u64 	%rd8, %rd4;
	mul.wide.s32 	%rd9, %r1, 4;
	add.s64 	%rd10, %rd8, %rd9;
	ld.global.u32 	%r2, [%rd10];
	setp.lt.s32 	%p2, %r30, 1;
	@%p2 bra 	$L__BB1_14;
	mul.lo.s32 	%r3, %r2, %r30;
	mul.lo.s32 	%r4, %r30, %r1;
	and.b32  	%r5, %r30, 15;
	setp.lt.u32 	%p3, %r30, 16;
	mov.b32 	%r45, 0;
	@%p3 bra 	$L__BB1_5;
	and.b32  	%r45, %r30, 2147483632;
	neg.s32 	%r43, %r45;
	add.s64 	%rd3, %rd2, 32;
	mov.u32 	%r41, %r4;
	mov.u32 	%r42, %r3;
$L__BB1_4:
	.pragma "nounroll";
	mul.wide.s32 	%rd11, %r42, 4;
	add.s64 	%rd12, %rd1, %rd11;
	mul.wide.s32 	%rd13, %r41, 4;
	add.s64 	%rd14, %rd3, %rd13;
	ld.global.f32 	%f1, [%rd14+-32];
	atom.global.add.f32 	%f2, [%rd12], %f1;
	ld.global.f32 	%f3, [%rd14+-28];
	atom.global.add.f32 	%f4, [%rd12+4], %f3;
	ld.global.f32 	%f5, [%rd14+-24];
	atom.global.add.f32 	%f6, [%rd12+8], %f5;
	ld.global.f32 	%f7, [%rd14+-20];
	atom.global.add.f32 	%f8, [%rd12+12], %f7;
	ld.global.f32 	%f9, [%rd14+-16];
	atom.global.add.f32 	%f10, [%rd12+16], %f9;
	ld.global.f32 	%f11, [%rd14+-12];
	atom.global.add.f32 	%f12, [%rd12+20], %f11;
	ld.global.f32 	%f13, [%rd14+-8];
	atom.global.add.f32 	%f14, [%rd12+24], %f13;
	ld.global.f32 	%f15, [%rd14+-4];
	atom.global.add.f32 	%f16, [%rd12+28], %f15;
	ld.global.f32 	%f17, [%rd14];
	atom.global.add.f32 	%f18, [%rd12+32], %f17;
	ld.global.f32 	%f19, [%rd14+4];
	atom.global.add.f32 	%f20, [%rd12+36], %f19;
	ld.global.f32 	%f21, [%rd14+8];
	atom.global.add.f32 	%f22, [%rd12+40], %f21;
	ld.global.f32 	%f23, [%rd14+12];
	atom.global.add.f32 	%f24, [%rd12+44], %f23;
	ld.global.f32 	%f25, [%rd14+16];
	atom.global.add.f32 	%f26, [%rd12+48], %f25;
	ld.global.f32 	%f27, [%rd14+20];
	atom.global.add.f32 	%f28, [%rd12+52], %f27;
	ld.global.f32 	%f29, [%rd14+24];
	atom.global.add.f32 	%f30, [%rd12+56], %f29;
	ld.global.f32 	%f31, [%rd14+28];
	atom.global.add.f32 	%f32, [%rd12+60], %f31;
	add.s32 	%r43, %r43, 16;
	add.s32 	%r42, %r42, 16;
	add.s32 	%r41, %r41, 16;
	setp.ne.s32 	%p4, %r43, 0;
	@%p4 bra 	$L__BB1_4;
$L__BB1_5:
	setp.eq.s32 	%p5, %r5, 0;
	@%p5 bra 	$L__BB1_14;
	and.b32  	%r15, %r30, 7;
	setp.lt.u32 	%p6, %r5, 8;
	@%p6 bra 	$L__BB1_8;
	add.s32 	%r36, %r45, %r3;
	mul.wide.s32 	%rd15, %r36, 4;
	add.s64 	%rd16, %rd1, %rd15;
	add.s32 	%r37, %r45, %r4;
	mul.wide.s32 	%rd17, %r37, 4;
	add.s64 	%rd18, %rd2, %rd17;
	ld.global.f32 	%f33, [%rd18];
	atom.global.add.f32 	%f34, [%rd16], %f33;
	ld.global.f32 	%f35, [%rd18+4];
	atom.global.add.f32 	%f36, [%rd16+4], %f35;
	ld.global.f32 	%f37, [%rd18+8];
	atom.global.add.f32 	%f38, [%rd16+8], %f37;
	ld.global.f32 	%f39, [%rd18+12];
	atom.global.add.f32 	%f40, [%rd16+12], %f39;
	ld.global.f32 	%f41, [%rd18+16];
	atom.global.add.f32 	%f42, [%rd16+16], %f41;
	ld.global.f32 	%f43, [%rd18+20];
	atom.global.add.f32 	%f44, [%rd16+20], %f43;
	ld.global.f32 	%f45, [%rd18+24];
	atom.global.add.f32 	%f46, [%rd16+24], %f45;
	ld.global.f32 	%f47, [%rd18+28];
	atom.global.add.f32 	%f48, [%rd16+28], %f47;
	add.s32 	%r45, %r45, 8;
$L__BB1_8:
	setp.eq.s32 	%p7, %r15, 0;
	@%p7 bra 	$L__BB1_14;
	and.b32  	%r18, %r30, 3;
	setp.lt.u32 	%p8, %r15, 4;
	@%p8 bra 	$L__BB1_11;
	add.s32 	%r38, %r45, %r3;
	mul.wide.s32 	%rd19, %r38, 4;
	add.s64 	%rd20, %rd1, %rd19;
	add.s32 	%r39, %r45, %r4;
	mul.wide.s32 	%rd21, %r39, 4;
	add.s64 	%rd22, %rd2, %rd21;
	ld.global.f32 	%f49, [%rd22];
	atom.global.add.f32 	%f50, [%rd20], %f49;
	ld.global.f32 	%f51, [%rd22+4];
	atom.global.add.f32 	%f52, [%rd20+4], %f51;
	ld.global.f32 	%f53, [%rd22+8];
	atom.global.add.f32 	%f54, [%rd20+8], %f53;
	ld.global.f32 	%f55, [%rd22+12];
	atom.global.add.f32 	%f56, [%rd20+12], %f55;
	add.s32 	%r45, %r45, 4;
$L__BB1_11:
	setp.eq.s32 	%p9, %r18, 0;
	@%p9 bra 	$L__BB1_14;
	add.s32 	%r49, %r45, %r4;
	add.s32 	%r48, %r45, %r3;
	neg.s32 	%r47, %r18;
$L__BB1_13:
	.pragma "nounroll";
	mul.wide.s32 	%rd23, %r49, 4;
	add.s64 	%rd24, %rd2, %rd23;
	mul.wide.s32 	%rd25, %r48, 4;
	add.s64 	%rd26, %rd1, %rd25;
	ld.global.f32 	%f57, [%rd24];
	atom.global.add.f32 	%f58, [%rd26], %f57;
	add.s32 	%r49, %r49, 1;
	add.s32 	%r48, %r48, 1;
	add.s32 	%r47, %r47, 1;
	setp.ne.s32 	%p10, %r47, 0;
	@%p10 bra 	$L__BB1_13;
$L__BB1_14:
	cvta.to.global.u64 	%rd27, %rd5;
	mul.wide.s32 	%rd28, %r2, 4;
	add.s64 	%rd29, %rd27, %rd28;
	atom.global.add.u32 	%r40, [%rd29], 1;
$L__BB1_15:
	ret;

}
	// .globl	_Z23update_centroids_kernelPfPKfS1_PKifii
.visible .entry _Z23update_centroids_kernelPfPKfS1_PKifii(
	.param .u64 .ptr .align 1 _Z23update_centroids_kernelPfPKfS1_PKifii_param_0,
	.param .u64 .ptr .align 1 _Z23update_centroids_kernelPfPKfS1_PKifii_param_1,
	.param .u64 .ptr .align 1 _Z23update_centroids_kernelPfPKfS1_PKifii_param_2,
	.param .u64 .ptr .align 1 _Z23update_centroids_kernelPfPKfS1_PKifii_param_3,
	.param .f32 _Z23update_centroids_kernelPfPKfS1_PKifii_param_4,
	.param .u32 _Z23update_centroids_kernelPfPKfS1_PKifii_param_5,
	.param .u32 _Z23update_centroids_kernelPfPKfS1_PKifii_param_6
)
{
	.reg .pred 	%p<17>;
	.reg .b32 	%r<33>;
	.reg .b32 	%f<67>;
	.reg .b64 	%rd<29>;

	ld.param.u64 	%rd17, [_Z23update_centroids_kernelPfPKfS1_PKifii_param_0];
	ld.param.u64 	%rd18, [_Z23update_centroids_kernelPfPKfS1_PKifii_param_1];
	ld.param.u64 	%rd19, [_Z23update_centroids_kernelPfPKfS1_PKifii_param_2];
	ld.param.u64 	%rd16, [_Z23update_centroids_kernelPfPKfS1_PKifii_param_3];
	ld.param.f32 	%f23, [_Z23update_centroids_kernelPfPKfS1_PKifii_param_4];
	ld.param.u32 	%r23, [_Z23update_centroids_kernelPfPKfS1_PKifii_param_5];
	ld.param.u32 	%r22, [_Z23update_centroids_kernelPfPKfS1_PKifii_param_6];
	cvta.to.global.u64 	%rd1, %rd18;
	cvta.to.global.u64 	%rd2, %rd19;
	cvta.to.global.u64 	%rd3, %rd17;
	mov.u32 	%r24, %ctaid.x;
	mov.u32 	%r25, %ntid.x;
	mov.u32 	%r26, %tid.x;
	mad.lo.s32 	%r1, %r24, %r25, %r26;
	setp.ge.s32 	%p1, %r1, %r23;
	setp.lt.s32 	%p2, %r22, 1;
	or.pred  	%p3, %p1, %p2;
	@%p3 bra 	$L__BB2_30;
	cvta.to.global.u64 	%rd20, %rd16;
	mul.wide.s32 	%rd21, %r1, 4;
	add.s64 	%rd4, %rd20, %rd21;
	mul.lo.s32 	%r2, %r22, %r1;
	mov.f32 	%f24, 0f3F800000;
	sub.f32 	%f1, %f24, %f23;
	and.b32  	%r3, %r22, 3;
	setp.lt.u32 	%p4, %r22, 4;
	mov.b32 	%r32, 0;
	@%p4 bra 	$L__BB2_16;
	and.b32  	%r32, %r22, 2147483644;
	neg.s32 	%r30, %r32;
	add.s64 	%rd5, %rd2, 8;
	add.s64 	%rd6, %rd3, 8;
	add.s64 	%rd7, %rd1, 8;
	mov.u32 	%r29, %r2;
$L__BB2_3:
	.pragma "nounroll";
	mul.wide.s32 	%rd8, %r29, 4;
	add.s64 	%rd9, %rd5, %rd8;
	add.s64 	%rd10, %rd6, %rd8;
	ld.global.u32 	%r8, [%rd4];
	setp.lt.s32 	%p5, %r8, 1;
	@%p5 bra 	$L__BB2_5;
	ld.global.f32 	%f25, [%rd9+-8];
	cvt.rn.f32.u32 	%f26, %r8;
	div.rn.f32 	%f60, %f25, %f26;
	bra.uni 	$L__BB2_6;
$L__BB2_5:
	ld.global.f32 	%f60, [%rd10+-8];
$L__BB2_6:
	add.s64 	%rd11, %rd7, %rd8;
	ld.global.f32 	%f27, [%rd11+-8];
	mul.f32 	%f28, %f23, %f27;
	fma.rn.f32 	%f29, %f1, %f60, %f28;
	st.global.f32 	[%rd10+-8], %f29;
	ld.global.u32 	%r9, [%rd4];
	setp.gt.s32 	%p6, %r9, 0;
	@%p6 bra 	$L__BB2_8;
	ld.global.f32 	%f61, [%rd10+-4];
	bra.uni 	$L__BB2_9;
$L__BB2_8:
	ld.global.f32 	%f30, [%rd9+-4];
	cvt.rn.f32.u32 	%f31, %r9;
	div.rn.f32 	%f61, %f30, %f31;
$L__BB2_9:
	ld.global.f32 	%f32, [%rd11+-4];
	mul.f32 	%f33, %f23, %f32;
	fma.rn.f32 	%f34, %f1, %f61, %f33;
	st.global.f32 	[%rd10+-4], %f34;
	ld.global.u32 	%r10, [%rd4];
	setp.gt.s32 	%p7, %r10, 0;
	@%p7 bra 	$L__BB2_11;
	ld.global.f32 	%f62, [%rd10];
	bra.uni 	$L__BB2_12;
$L__BB2_11:
	ld.global.f32 	%f35, [%rd9];
	cvt.rn.f32.u32 	%f36, %r10;
	div.rn.f32 	%f62, %f35, %f36;
$L__BB2_12:
	ld.global.f32 	%f37, [%rd11];
	mul.f32 	%f38, %f23, %f37;
	fma.rn.f32 	%f39, %f1, %f62, %f38;
	st.global.f32 	[%rd10], %f39;
	ld.global.u32 	%r11, [%rd4];
	setp.gt.s32 	%p8, %r11, 0;
	@%p8 bra 	$L__BB2_14;
	ld.global.f32 	%f63, [%rd10+4];
	bra.uni 	$L__BB2_15;
$L__BB2_14:
	ld.global.f32 	%f40, [%rd9+4];
	cvt.rn.f32.u32 	%f41, %r11;
	div.rn.f32 	%f63, %f40, %f41;
$L__BB2_15:
	ld.global.f32 	%f42, [%rd11+4];
	mul.f32 	%f43, %f23, %f42;
	fma.rn.f32 	%f44, %f1, %f63, %f43;
	st.global.f32 	[%rd10+4], %f44;
	add.s32 	%r30, %r30, 4;
	add.s32 	%r29, %r29, 4;
	setp.ne.s32 	%p9, %r30, 0;
	@%p9 bra 	$L__BB2_3;
$L__BB2_16:
	setp.eq.s32 	%p10, %r3, 0;
	@%p10 bra 	$L__BB2_30;
	setp.eq.s32 	%p11, %r3, 1;
	@%p11 bra 	$L__BB2_25;
	ld.global.u32 	%r15, [%rd4];
	setp.gt.s32 	%p12, %r15, 0;
	add.s32 	%r16, %r32, %r2;
	mul.wide.s32 	%rd22, %r16, 4;
	add.s64 	%rd12, %rd2, %rd22;
	add.s64 	%rd13, %rd3, %rd22;
	@%p12 bra 	$L__BB2_20;
	ld.global.f32 	%f64, [%rd13];
	bra.uni 	$L__BB2_21;
$L__BB2_20:
	ld.global.f32 	%f45, [%rd12];
	cvt.rn.f32.u32 	%f46, %r15;
	div.rn.f32 	%f64, %f45, %f46;
$L__BB2_21:
	add.s64 	%rd14, %rd1, %rd22;
	ld.global.f32 	%f47, [%rd14];
	mul.f32 	%f48, %f23, %f47;
	fma.rn.f32 	%f49, %f1, %f64, %f48;
	st.global.f32 	[%rd13], %f49;
	ld.global.u32 	%r17, [%rd4];
	setp.gt.s32 	%p13, %r17, 0;
	@%p13 bra 	$L__BB2_23;
	ld.global.f32 	%f65, [%rd13+4];
	bra.uni 	$L__BB2_24;
$L__BB2_23:
	ld.global.f32 	%f50, [%rd12+4];
	cvt.rn.f32.u32 	%f51, %r17;
	div.rn.f32 	%f65, %f50, %f51;
$L__BB2_24:
	ld.global.f32 	%f52, [%rd14+4];
	mul.f32 	%f53, %f23, %f52;
	fma.rn.f32 	%f54, %f1, %f65, %f53;
	st.global.f32 	[%rd13+4], %f54;
	add.s32 	%r32, %r32, 2;
$L__BB2_25:
	and.b32  	%r28, %r22, 1;
	setp.eq.b32 	%p14, %r28, 1;
	not.pred 	%p15, %p14;
	@%p15 bra 	$L__BB2_30;
	ld.global.u32 	%r20, [%rd4];
	setp.gt.s32 	%p16, %r20, 0;
	add.s32 	%r21, %r32, %r2;
	mul.wide.s32 	%rd24, %r21, 4;
	add.s64 	%rd15, %rd3, %rd24;
	@%p16 bra 	$L__BB2_28;
	ld.global.f32 	%f66, [%rd15];
	bra.uni 	$L__BB2_29;
$L__BB2_28:
	add.s64 	%rd26, %rd2, %rd24;
	ld.global.f32 	%f55, [%rd26];
	cvt.rn.f32.u32 	%f56, %r20;
	div.rn.f32 	%f66, %f55, %f56;
$L__BB2_29:
	add.s64 	%rd28, %rd1, %rd24;
	ld.global.f32 	%f57, [%rd28];
	mul.f32 	%f58, %f23, %f57;
	fma.rn.f32 	%f59, %f1, %f66, %f58;
	st.global.f32 	[%rd15], %f59;
$L__BB2_30:
	ret;

}
	// .globl	_Z22apply_repulsion_kernelPfiif
.visible .entry _Z22apply_repulsion_kernelPfiif(
	.param .u64 .ptr .align 1 _Z22apply_repulsion_kernelPfiif_param_0,
	.param .u32 _Z22apply_repulsion_kernelPfiif_param_1,
	.param .u32 _Z22apply_repulsion_kernelPfiif_param_2,
	.param .f32 _Z22apply_repulsion_kernelPfiif_param_3
)
{
	.reg .pred 	%p<21>;
	.reg .b32 	%r<62>;
	.reg .b32 	%f<144>;
	.reg .b64 	%rd<59>;

	ld.param.u64 	%rd6, [_Z22apply_repulsion_kernelPfiif_param_0];
	ld.param.u32 	%r29, [_Z22apply_repulsion_kernelPfiif_param_1];
	ld.param.u32 	%r30, [_Z22apply_repulsion_kernelPfiif_param_2];
	ld.param.f32 	%f14, [_Z22apply_repulsion_kernelPfiif_param_3];
	cvta.to.global.u64 	%rd1, %rd6;
	mov.u32 	%r31, %ctaid.x;
	mov.u32 	%r32, %ntid.x;
	mov.u32 	%r33, %tid.x;
	mad.lo.s32 	%r1, %r31, %r32, %r33;
	setp.ge.s32 	%p1, %r1, %r29;
	setp.lt.s32 	%p2, %r29, 1;
	or.pred  	%p3, %p1, %p2;
	@%p3 bra 	$L__BB3_5;
	mul.lo.s32 	%r2, %r30, %r1;
	setp.lt.s32 	%p4, %r30, 1;
	@%p4 bra 	$L__BB3_5;
	and.b32  	%r3, %r30, 7;
	add.s32 	%r4, %r3, -1;
	and.b32  	%r5, %r30, 3;
	add.s32 	%r6, %r5, -1;
	and.b32  	%r7, %r30, 2147483640;
	and.b32  	%r8, %r30, 1;
	neg.s32 	%r9, %r7;
	add.s64 	%rd2, %rd1, 16;
	mov.b32 	%r52, 0;
$L__BB3_3:
	setp.eq.s32 	%p5, %r1, %r52;
	@%p5 bra 	$L__BB3_4;
	bra.uni 	$L__BB3_14;
$L__BB3_4:
	add.s32 	%r52, %r52, 1;
	setp.eq.s32 	%p20, %r52, %r29;
	@%p20 bra 	$L__BB3_5;
	bra.uni 	$L__BB3_3;
$L__BB3_5:
	ret;
$L__BB3_6:
	setp.eq.s32 	%p15, %r3, 0;
	@%p15 bra 	$L__BB3_4;
	setp.lt.u32 	%p16, %r4, 3;
	@%p16 bra 	$L__BB3_9;
	add.s32 	%r46, %r57, %r2;
	mul.wide.s32 	%rd36, %r46, 4;
	add.s64 	%rd37, %rd1, %rd36;
	ld.global.f32 	%f108, [%rd37];
	add.s32 	%r47, %r57, %r23;
	mul.wide.u32 	%rd38, %r47, 4;
	add.s64 	%rd39, %rd1, %rd38;
	ld.global.f32 	%f109, [%rd39];
	sub.f32 	%f110, %f108, %f109;
	fma.rn.f32 	%f111, %f13, %f110, %f108;
	st.global.f32 	[%rd37], %f111;
	ld.global.f32 	%f112, [%rd37+4];
	cvt.u64.u32 	%rd40, %r23;
	cvt.u64.u32 	%rd41, %r57;
	add.s64 	%rd42, %rd41, %rd40;
	shl.b64 	%rd43, %rd42, 2;
	add.s64 	%rd44, %rd1, %rd43;
	ld.global.f32 	%f113, [%rd44+4];
	sub.f32 	%f114, %f112, %f113;
	fma.rn.f32 	%f115, %f13, %f114, %f112;
	st.global.f32 	[%rd37+4], %f115;
	ld.global.f32 	%f116, [%rd37+8];
	ld.global.f32 	%f117, [%rd44+8];
	sub.f32 	%f118, %f116, %f117;
	fma.rn.f32 	%f119, %f13, %f118, %f116;
	st.global.f32 	[%rd37+8], %f119;
	ld.global.f32 	%f120, [%rd37+12];
	ld.global.f32 	%f121, [%rd44+12];
	sub.f32 	%f122, %f120, %f121;
	fma.rn.f32 	%f123, %f13, %f122, %f120;
	st.global.f32 	[%rd37+12], %f123;
	add.s32 	%r57, %r57, 4;
$L__BB3_9:
	setp.eq.s32 	%p17, %r5, 0;
	@%p17 bra 	$L__BB3_4;
	setp.eq.s32 	%p18, %r6, 0;
	@%p18 bra 	$L__BB3_12;
	add.s32 	%r48, %r57, %r2;
	mul.wide.s32 	%rd45, %r48, 4;
	add.s64 	%rd46, %rd1, %rd45;
	ld.global.f32 	%f124, [%rd46];
	add.s32 	%r49, %r57, %r23;
	mul.wide.u32 	%rd47, %r49, 4;
	add.s64 	%rd48, %rd1, %rd47;
	ld.global.f32 	%f125, [%rd48];
	sub.f32 	%f126, %f124, %f125;
	fma.rn.f32 	%f127, %f13, %f126, %f124;
	st.global.f32 	[%rd46], %f127;
	ld.global.f32 	%f128, [%rd46+4];
	cvt.u64.u32 	%rd49, %r23;
	cvt.u64.u32 	%rd50, %r57;
	add.s64 	%rd51, %rd50, %rd49;
	shl.b64 	%rd52, %rd51, 2;
	add.s64 	%rd53, %rd1, %rd52;
	ld.global.f32 	%f129, [%rd53+4];
	sub.f32 	%f130, %f128, %f129;
	fma.rn.f32 	%f131, %f13, %f130, %f128;
	st.global.f32 	[%rd46+4], %f131;
	add.s32 	%r57, %r57, 2;
$L__BB3_12:
	setp.eq.s32 	%p19, %r8, 0;
	@%p19 bra 	$L__BB3_4;
	add.s32 	%r50, %r57, %r2;
	mul.wide.s32 	%rd54, %r50, 4;
	add.s64 	%rd55, %rd1, %rd54;
	ld.global.f32 	%f132, [%rd55];
	add.s32 	%r51, %r57, %r23;
	mul.wide.u32 	%rd56, %r51, 4;
	add.s64 	%rd57, %rd1, %rd56;
	ld.global.f32 	%f133, [%rd57];
	sub.f32 	%f134, %f132, %f133;
	fma.rn.f32 	%f135, %f13, %f134, %f132;
	st.global.f32 	[%rd55], %f135;
	bra.uni 	$L__BB3_4;
$L__BB3_14:
	setp.lt.u32 	%p6, %r30, 8;
	mul.lo.s32 	%r23, %r52, %r30;
	mov.f32 	%f143, 0f358637BD;
	mov.b32 	%r60, 0;
	@%p6 bra 	$L__BB3_17;
	mul.wide.u32 	%rd7, %r23, 4;
	add.s64 	%rd58, %rd2, %rd7;
	mov.f32 	%f143, 0f358637BD;
	mov.u32 	%r53, %r2;
	mov.u32 	%r54, %r9;
$L__BB3_16:
	.pragma "nounroll";
	mul.wide.s32 	%rd8, %r53, 4;
	add.s64 	%rd9, %rd2, %rd8;
	ld.global.f32 	%f18, [%rd9+-16];
	ld.global.f32 	%f19, [%rd58+-16];
	sub.f32 	%f20, %f18, %f19;
	fma.rn.f32 	%f21, %f20, %f20, %f143;
	ld.global.f32 	%f22, [%rd9+-12];
	ld.global.f32 	%f23, [%rd58+-12];
	sub.f32 	%f24, %f22, %f23;
	fma.rn.f32 	%f25, %f24, %f24, %f21;
	ld.global.f32 	%f26, [%rd9+-8];
	ld.global.f32 	%f27, [%rd58+-8];
	sub.f32 	%f28, %f26, %f27;
	fma.rn.f32 	%f29, %f28, %f28, %f25;
	ld.global.f32 	%f30, [%rd9+-4];
	ld.global.f32 	%f31, [%rd58+-4];
	sub.f32 	%f32, %f30, %f31;
	fma.rn.f32 	%f33, %f32, %f32, %f29;
	ld.global.f32 	%f34, [%rd9];
	ld.global.f32 	%f35, [%rd58];
	sub.f32 	%f36, %f34, %f35;
	fma.rn.f32 	%f37, %f36, %f36, %f33;
	ld.global.f32 	%f38, [%rd9+4];
	ld.global.f32 	%f39, [%rd58+4];
	sub.f32 	%f40, %f38, %f39;
	fma.rn.f32 	%f41, %f40, %f40, %f37;
	ld.global.f32 	%f42, [%rd9+8];
	ld.global.f32 	%f43, [%rd58+8];
	sub.f32 	%f44, %f42, %f43;
	fma.rn.f32 	%f45, %f44, %f44, %f41;
	ld.global.f32 	%f46, [%rd9+12];
	ld.global.f32 	%f47, [%rd58+12];
	sub.f32 	%f48, %f46, %f47;
	fma.rn.f32 	%f143, %f48, %f48, %f45;
	add.s32 	%r54, %r54, 8;
	add.s32 	%r53, %r53, 8;
	add.s64 	%rd58, %rd58, 32;
	setp.eq.s32 	%p7, %r54, 0;
	mov.u32 	%r60, %r7;
	@%p7 bra 	$L__BB3_17;
	bra.uni 	$L__BB3_16;
$L__BB3_17:
	setp.eq.s32 	%p8, %r3, 0;
	@%p8 bra 	$L__BB3_25;
	setp.lt.u32 	%p9, %r4, 3;
	@%p9 bra 	$L__BB3_20;
	add.s32 	%r36, %r60, %r2;
	mul.wide.s32 	%rd10, %r36, 4;
	add.s64 	%rd11, %rd1, %rd10;
	ld.global.f32 	%f50, [%rd11];
	add.s32 	%r37, %r60, %r23;
	mul.wide.u32 	%rd12, %r37, 4;
	add.s64 	%rd13, %rd1, %rd12;
	ld.global.f32 	%f51, [%rd13];
	sub.f32 	%f52, %f50, %f51;
	fma.rn.f32 	%f53, %f52, %f52, %f143;
	ld.global.f32 	%f54, [%rd11+4];
	cvt.u64.u32 	%rd14, %r23;
	cvt.u64.u32 	%rd15, %r60;
	add.s64 	%rd16, %rd15, %rd14;
	shl.b64 	%rd17, %rd16, 2;
	add.s64 	%rd18, %rd1, %rd17;
	ld.global.f32 	%f55, [%rd18+4];
	sub.f32 	%f56, %f54, %f55;
	fma.rn.f32 	%f57, %f56, %f56, %f53;
	ld.global.f32 	%f58, [%rd11+8];
	ld.global.f32 	%f59, [%rd18+8];
	sub.f32 	%f60, %f58, %f59;
	fma.rn.f32 	%f61, %f60, %f60, %f57;
	ld.global.f32 	%f62, [%rd11+12];
	ld.global.f32 	%f63, [%rd18+12];
	sub.f32 	%f64, %f62, %f63;
	fma.rn.f32 	%f143, %f64, %f64, %f61;
	add.s32 	%r60, %r60, 4;
$L__BB3_20:
	setp.eq.s32 	%p10, %r5, 0;
	@%p10 bra 	$L__BB3_25;
	setp.eq.s32 	%p11, %r6, 0;
	@%p11 bra 	$L__BB3_23;
	add.s32 	%r38, %r60, %r2;
	mul.wide.s32 	%rd19, %r38, 4;
	add.s64 	%rd20, %rd1, %rd19;
	ld.global.f32 	%f66, [%rd20];
	add.s32 	%r39, %r60, %r23;
	mul.wide.u32 	%rd21, %r39, 4;
	add.s64 	%rd22, %rd1, %rd21;
	ld.global.f32 	%f67, [%rd22];
	sub.f32 	%f68, %f66, %f67;
	fma.rn.f32 	%f69, %f68, %f68, %f143;
	ld.global.f32 	%f70, [%rd20+4];
	cvt.u64.u32 	%rd23, %r23;
	cvt.u64.u32 	%rd24, %r60;
	add.s64 	%rd25, %rd24, %rd23;
	shl.b64 	%rd26, %rd25, 2;
	add.s64 	%rd27, %rd1, %rd26;
	ld.global.f32 	%f71, [%rd27+4];
	sub.f32 	%f72, %f70, %f71;
	fma.rn.f32 	%f143, %f72, %f72, %f69;
	add.s32 	%r60, %r60, 2;
$L__BB3_23:
	setp.eq.s32 	%p12, %r8, 0;
	@%p12 bra 	$L__BB3_25;
	add.s32 	%r40, %r60, %r2;
	mul.wide.s32 	%rd28, %r40, 4;
	add.s64 	%rd29, %rd1, %rd28;
	ld.global.f32 	%f73, [%rd29];
	add.s32 	%r41, %r60, %r23;
	mul.wide.u32 	%rd30, %r41, 4;
	add.s64 	%rd31, %rd1, %rd30;
	ld.global.f32 	%f74, [%rd31];
	sub.f32 	%f75, %f73, %f74;
	fma.rn.f32 	%f143, %f75, %f75, %f143;
$L__BB3_25:
	setp.lt.u32 	%p13, %r30, 8;
	div.rn.f32 	%f13, %f14, %f143;
	mov.b32 	%r57, 0;
	@%p13 bra 	$L__BB3_6;
	mov.b32 	%r55, 0;
$L__BB3_27:
	.pragma "nounroll";
	add.s32 	%r44, %r55, %r2;
	mul.wide.s32 	%rd32, %r44, 4;
	add.s64 	%rd33, %rd1, %rd32;
	ld.global.f32 	%f76, [%rd33];
	add.s32 	%r45, %r55, %r23;
	mul.wide.u32 	%rd34, %r45, 4;
	add.s64 	%rd35, %rd1, %rd34;
	ld.global.f32 	%f77, [%rd35];
	sub.f32 	%f78, %f76, %f77;
	fma.rn.f32 	%f79, %f13, %f78, %f76;
	st.global.f32 	[%rd33], %f79;
	ld.global.f32 	%f80, [%rd33+4];
	ld.global.f32 	%f81, [%rd35+4];
	sub.f32 	%f82, %f80, %f81;
	fma.rn.f32 	%f83, %f13, %f82, %f80;
	st.global.f32 	[%rd33+4], %f83;
	ld.global.f32 	%f84, [%rd33+8];
	ld.global.f32 	%f85, [%rd35+8];
	sub.f32 	%f86, %f84, %f85;
	fma.rn.f32 	%f87, %f13, %f86, %f84;
	st.global.f32 	[%rd33+8], %f87;
	ld.global.f32 	%f88, [%rd33+12];
	ld.global.f32 	%f89, [%rd35+12];
	sub.f32 	%f90, %f88, %f89;
	fma.rn.f32 	%f91, %f13, %f90, %f88;
	st.global.f32 	[%rd33+12], %f91;
	ld.global.f32 	%f92, [%rd33+16];
	ld.global.f32 	%f93, [%rd35+16];
	sub.f32 	%f94, %f92, %f93;
	fma.rn.f32 	%f95, %f13, %f94, %f92;
	st.global.f32 	[%rd33+16], %f95;
	ld.global.f32 	%f96, [%rd33+20];
	ld.global.f32 	%f97, [%rd35+20];
	sub.f32 	%f98, %f96, %f97;
	fma.rn.f32 	%f99, %f13, %f98, %f96;
	st.global.f32 	[%rd33+20], %f99;
	ld.global.f32 	%f100, [%rd33+24];
	ld.global.f32 	%f101, [%rd35+24];
	sub.f32 	%f102, %f100, %f101;
	fma.rn.f32 	%f103, %f13, %f102, %f100;
	st.global.f32 	[%rd33+24], %f103;
	ld.global.f32 	%f104, [%rd33+28];
	ld.global.f32 	%f105, [%rd35+28];
	sub.f32 	%f106, %f104, %f105;
	fma.rn.f32 	%f107, %f13, %f106, %f104;
	st.global.f32 	[%rd33+28], %f107;
	add.s32 	%r55, %r55, 8;
	setp.eq.s32 	%p14, %r55, %r7;
	mov.u32 	%r57, %r7;
	@%p14 bra 	$L__BB3_6;
	bra.uni 	$L__BB3_27;

}


// ===== COMPILED SASS (sm_100) =====

	.target	sm_100

	.elftype	@"ET_EXEC"


//--------------------- .note.nv.tkinfo           --------------------------
	.section	.note.nv.tkinfo,"",@"SHT_NOTE"
	.sectionflags	@"SHF_NOTE_NV_TKINFO"
	.tkinfo
        /*0018*/ 	.word	0x00000002
        /*0030*/ 	.string	""
        /*0030*/ 	.string	"ptxas"
        /*0030*/ 	.string	"Cuda compilation tools, release 13.0, V13.0.88"
        /*0030*/ 	.string	"Build cuda_13.0.r13.0/compiler.36424714_0"
        /*0030*/ 	.string	"-arch sm_100 -m 64 "



//--------------------- .note.nv.cuinfo           --------------------------
	.section	.note.nv.cuinfo,"",@"SHT_NOTE"
	.sectionflags	@"SHF_NOTE_NV_CUINFO"
        /*0018*/ 	.short	0x0002
        /*001a*/ 	.short	0x0064
        /*001c*/ 	.short	0x0082
	.zero		2


//--------------------- .nv.info                  --------------------------
	.section	.nv.info,"",@"SHT_CUDA_INFO"
	.align	4


	//----- nvinfo : EIATTR_REGCOUNT
	.align		4
        /*0000*/ 	.byte	0x04, 0x2f
        /*0002*/ 	.short	(.L_1 - .L_0)
	.align		4
.L_0:
        /*0004*/ 	.word	index@(_Z13assign_labelsPKfS0_Piiii)
        /*0008*/ 	.word	0x0000001f


	//----- nvinfo : EIATTR_FRAME_SIZE
	.align		4
.L_1:
        /*000c*/ 	.byte	0x04, 0x11
        /*000e*/ 	.short	(.L_3 - .L_2)
	.align		4
.L_2:
        /*0010*/ 	.word	index@(_Z13assign_labelsPKfS0_Piiii)
        /*0014*/ 	.word	0x00000000


	//----- nvinfo : EIATTR_REGCOUNT
	.align		4
.L_3:
        /*0018*/ 	.byte	0x04, 0x2f
        /*001a*/ 	.short	(.L_5 - .L_4)
	.align		4
.L_4:
        /*001c*/ 	.word	index@(_Z24compute_centroids_kernelPKfPKiPfPiiii)
        /*0020*/ 	.word	0x0000001a


	//----- nvinfo : EIATTR_FRAME_SIZE
	.align		4
.L_5:
        /*0024*/ 	.byte	0x04, 0x11
        /*0026*/ 	.short	(.L_7 - .L_6)
	.align		4
.L_6:
        /*0028*/ 	.word	index@(_Z24compute_centroids_kernelPKfPKiPfPiiii)
        /*002c*/ 	.word	0x00000000


	//----- nvinfo : EIATTR_REGCOUNT
	.align		4
.L_7:
        /*0030*/ 	.byte	0x04, 0x2f
        /*0032*/ 	.short	(.L_9 - .L_8)
	.align		4
.L_8:
        /*0034*/ 	.word	index@(_Z23update_centroids_kernelPfPKfS1_PKifii)
        /*0038*/ 	.word	0x0000001b


	//----- nvinfo : EIATTR_FRAME_SIZE
	.align		4
.L_9:
        /*003c*/ 	.byte	0x04, 0x11
        /*003e*/ 	.short	(.L_11 - .L_10)
	.align		4
.L_10:
        /*0040*/ 	.word	index@($__internal_1_$__cuda_sm3x_div_rn_noftz_f32_slowpath)
        /*0044*/ 	.word	0x00000000


	//----- nvinfo : EIATTR_FRAME_SIZE
	.align		4
.L_11:
        /*0048*/ 	.byte	0x04, 0x11
        /*004a*/ 	.short	(.L_13 - .L_12)
	.align		4
.L_12:
        /*004c*/ 	.word	index@(_Z23update_centroids_kernelPfPKfS1_PKifii)
        /*0050*/ 	.word	0x00000000


	//----- nvinfo : EIATTR_REGCOUNT
	.align		4
.L_13:
        /*0054*/ 	.byte	0x04, 0x2f
        /*0056*/ 	.short	(.L_15 - .L_14)
	.align		4
.L_14:
        /*0058*/ 	.word	index@(_Z22apply_repulsion_kernelPfiif)
        /*005c*/ 	.word	0x00000020


	//----- nvinfo : EIATTR_FRAME_SIZE
	.align		4
.L_15:
        /*0060*/ 	.byte	0x04, 0x11
        /*0062*/ 	.short	(.L_17 - .L_16)
	.align		4
.L_16:
        /*0064*/ 	.word	index@($__internal_0_$__cuda_sm3x_div_rn_noftz_f32_slowpath)
        /*0068*/ 	.word	0x00000000


	//----- nvinfo : EIATTR_FRAME_SIZE
	.align		4
.L_17:
        /*006c*/ 	.byte	0x04, 0x11
        /*006e*/ 	.short	(.L_19 - .L_18)
	.align		4
.L_18:
        /*0070*/ 	.word	index@(_Z22apply_repulsion_kernelPfiif)
        /*0074*/ 	.word	0x00000000


	//----- nvinfo : EIATTR_MIN_STACK_SIZE
	.align		4
.L_19:
        /*0078*/ 	.byte	0x04, 0x12
        /*007a*/ 	.short	(.L_21 - .L_20)
	.align		4
.L_20:
        /*007c*/ 	.word	index@(_Z22apply_repulsion_kernelPfiif)
        /*0080*/ 	.word	0x00000000


	//----- nvinfo : EIATTR_MIN_STACK_SIZE
	.align		4
.L_21:
        /*0084*/ 	.byte	0x04, 0x12
        /*0086*/ 	.short	(.L_23 - .L_22)
	.align		4
.L_22:
        /*0088*/ 	.word	index@(_Z23update_centroids_kernelPfPKfS1_PKifii)
        /*008c*/ 	.word	0x00000000


	//----- nvinfo : EIATTR_MIN_STACK_SIZE
	.align		4
.L_23:
        /*0090*/ 	.byte	0x04, 0x12
        /*0092*/ 	.short	(.L_25 - .L_24)
	.align		4
.L_24:
        /*0094*/ 	.word	index@(_Z24compute_centroids_kernelPKfPKiPfPiiii)
        /*0098*/ 	.word	0x00000000


	//----- nvinfo : EIATTR_MIN_STACK_SIZE
	.align		4
.L_25:
        /*009c*/ 	.byte	0x04, 0x12
        /*009e*/ 	.short	(.L_27 - .L_26)
	.align		4
.L_26:
        /*00a0*/ 	.word	index@(_Z13assign_labelsPKfS0_Piiii)
        /*00a4*/ 	.word	0x00000000
.L_27:


//--------------------- .nv.compat                --------------------------
	.section	.nv.compat,"",@"SHT_CUDA_COMPAT_INFO"
	.align	4
        /*0000*/ 	.byte	0x02, 0x09, 0x00, 0x00, 0x02, 0x02, 0x01, 0x00, 0x02, 0x05, 0x05, 0x00, 0x03, 0x07, 0x01, 0x01
        /*0010*/ 	.byte	0x02, 0x03, 0x00, 0x00, 0x02, 0x06, 0x01, 0x00, 0x04, 0x0b, 0x08, 0x00, 0x01, 0x00, 0x00, 0x00
        /*0020*/ 	.byte	0x00, 0x00, 0x00, 0x00


//--------------------- .nv.info._Z22apply_repulsion_kernelPfiif --------------------------
	.section	.nv.info._Z22apply_repulsion_kernelPfiif,"",@"SHT_CUDA_INFO"
	.sectionflags	@""
	.align	4


	//----- nvinfo : EIATTR_CUDA_API_VERSION
	.align		4
        /*0000*/ 	.byte	0x04, 0x37
        /*0002*/ 	.short	(.L_29 - .L_28)
.L_28:
        /*0004*/ 	.word	0x00000082


	//----- nvinfo : EIATTR_KPARAM_INFO
	.align		4
.L_29:
        /*0008*/ 	.byte	0x04, 0x17
        /*000a*/ 	.short	(.L_31 - .L_30)
.L_30:
        /*000c*/ 	.word	0x00000000
        /*0010*/ 	.short	0x0003
        /*0012*/ 	.short	0x0010
        /*0014*/ 	.byte	0x00, 0xf0, 0x11, 0x00


	//----- nvinfo : EIATTR_KPARAM_INFO
	.align		4
.L_31:
        /*0018*/ 	.byte	0x04, 0x17
        /*001a*/ 	.short	(.L_33 - .L_32)
.L_32:
        /*001c*/ 	.word	0x00000000
        /*0020*/ 	.short	0x0002
        /*0022*/ 	.short	0x000c
        /*0024*/ 	.byte	0x00, 0xf0, 0x11, 0x00


	//----- nvinfo : EIATTR_KPARAM_INFO
	.align		4
.L_33:
        /*0028*/ 	.byte	0x04, 0x17
        /*002a*/ 	.short	(.L_35 - .L_34)
.L_34:
        /*002c*/ 	.word	0x00000000
        /*0030*/ 	.short	0x0001
        /*0032*/ 	.short	0x0008
        /*0034*/ 	.byte	0x00, 0xf0, 0x11, 0x00


	//----- nvinfo : EIATTR_KPARAM_INFO
	.align		4
.L_35:
        /*0038*/ 	.byte	0x04, 0x17
        /*003a*/ 	.short	(.L_37 - .L_36)
.L_36:
        /*003c*/ 	.word	0x00000000
        /*0040*/ 	.short	0x0000
        /*0042*/ 	.short	0x0000
        /*0044*/ 	.byte	0x00, 0xf5, 0x21, 0x00


	//----- nvinfo : EIATTR_SPARSE_MMA_MASK
	.align		4
.L_37:
        /*0048*/ 	.byte	0x03, 0x50
        /*004a*/ 	.short	0x0000


	//----- nvinfo : EIATTR_MAXREG_COUNT
	.align		4
        /*004c*/ 	.byte	0x03, 0x1b
        /*004e*/ 	.short	0x00ff


	//----- nvinfo : EIATTR_MERCURY_ISA_VERSION
	.align		4
        /*0050*/ 	.byte	0x03, 0x5f
        /*0052*/ 	.short	0x0101


	//----- nvinfo : EIATTR_VRC_CTA_INIT_COUNT
	.align		4
        /*0054*/ 	.byte	0x02, 0x4a
	.zero		1
	.zero		1


	//----- nvinfo : EIATTR_EXIT_INSTR_OFFSETS
	.align		4
        /*0058*/ 	.byte	0x04, 0x1c
        /*005a*/ 	.short	(.L_39 - .L_38)


	//   ....[0]....
.L_38:
        /*005c*/ 	.word	0x00000080


	//   ....[1]....
        /*0060*/ 	.word	0x000000b0


	//   ....[2]....
        /*0064*/ 	.word	0x00001200


	//----- nvinfo : EIATTR_CRS_STACK_SIZE
	.align		4
.L_39:
        /*0068*/ 	.byte	0x04, 0x1e
        /*006a*/ 	.short	(.L_41 - .L_40)
.L_40:
        /*006c*/ 	.word	0x00000000


	//----- nvinfo : EIATTR_CBANK_PARAM_SIZE
	.align		4
.L_41:
        /*0070*/ 	.byte	0x03, 0x19
        /*0072*/ 	.short	0x0014


	//----- nvinfo : EIATTR_PARAM_CBANK
	.align		4
        /*0074*/ 	.byte	0x04, 0x0a
        /*0076*/ 	.short	(.L_43 - .L_42)
	.align		4
.L_42:
        /*0078*/ 	.word	index@(.nv.constant0._Z22apply_repulsion_kernelPfiif)
        /*007c*/ 	.short	0x0380
        /*007e*/ 	.short	0x0014


	//----- nvinfo : EIATTR_SW_WAR
	.align		4
.L_43:
        /*0080*/ 	.byte	0x04, 0x36
        /*0082*/ 	.short	(.L_45 - .L_44)
.L_44:
        /*0084*/ 	.word	0x00000008
.L_45:


//--------------------- .nv.info._Z23update_centroids_kernelPfPKfS1_PKifii --------------------------
	.section	.nv.info._Z23update_centroids_kernelPfPKfS1_PKifii,"",@"SHT_CUDA_INFO"
	.sectionflags	@""
	.align	4


	//----- nvinfo : EIATTR_CUDA_API_VERSION
	.align		4
        /*0000*/ 	.byte	0x04, 0x37
        /*0002*/ 	.short	(.L_47 - .L_46)
.L_46:
        /*0004*/ 	.word	0x00000082


	//----- nvinfo : EIATTR_KPARAM_INFO
	.align		4
.L_47:
        /*0008*/ 	.byte	0x04, 0x17
        /*000a*/ 	.short	(.L_49 - .L_48)
.L_48:
        /*000c*/ 	.word	0x00000000
        /*0010*/ 	.short	0x0006
        /*0012*/ 	.short	0x0028
        /*0014*/ 	.byte	0x00, 0xf0, 0x11, 0x00


	//----- nvinfo : EIATTR_KPARAM_INFO
	.align		4
.L_49:
        /*0018*/ 	.byte	0x04, 0x17
        /*001a*/ 	.short	(.L_51 - .L_50)
.L_50:
        /*001c*/ 	.word	0x00000000
        /*0020*/ 	.short	0x0005
        /*0022*/ 	.short	0x0024
        /*0024*/ 	.byte	0x00, 0xf0, 0x11, 0x00


	//----- nvinfo : EIATTR_KPARAM_INFO
	.align		4
.L_51:
        /*0028*/ 	.byte	0x04, 0x17
        /*002a*/ 	.short	(.L_53 - .L_52)
.L_52:
        /*002c*/ 	.word	0x00000000
        /*0030*/ 	.short	0x0004
        /*0032*/ 	.short	0x0020
        /*0034*/ 	.byte	0x00, 0xf0, 0x11, 0x00


	//----- nvinfo : EIATTR_KPARAM_INFO
	.align		4
.L_53:
        /*0038*/ 	.byte	0x04, 0x17
        /*003a*/ 	.short	(.L_55 - .L_54)
.L_54:
        /*003c*/ 	.word	0x00000000
        /*0040*/ 	.short	0x0003
        /*0042*/ 	.short	0x0018
        /*0044*/ 	.byte	0x00, 0xf5, 0x21, 0x00


	//----- nvinfo : EIATTR_KPARAM_INFO
	.align		4
.L_55:
        /*0048*/ 	.byte	0x04, 0x17
        /*004a*/ 	.short	(.L_57 - .L_56)
.L_56:
        /*004c*/ 	.word	0x00000000
        /*0050*/ 	.short	0x0002
        /*0052*/ 	.short	0x0010
        /*0054*/ 	.byte	0x00, 0xf5, 0x21, 0x00


	//----- nvinfo : EIATTR_KPARAM_INFO
	.align		4
.L_57:
        /*0058*/ 	.byte	0x04, 0x17
        /*005a*/ 	.short	(.L_59 - .L_58)
.L_58:
        /*005c*/ 	.word	0x00000000
        /*0060*/ 	.short	0x0001
        /*0062*/ 	.short	0x0008
        /*0064*/ 	.byte	0x00, 0xf5, 0x21, 0x00


	//----- nvinfo : EIATTR_KPARAM_INFO
	.align		4
.L_59:
        /*0068*/ 	.byte	0x04, 0x17
        /*006a*/ 	.short	(.L_61 - .L_60)
.L_60:
        /*006c*/ 	.word	0x00000000
        /*0070*/ 	.short	0x0000
        /*0072*/ 	.short	0x0000
        /*0074*/ 	.byte	0x00, 0xf5, 0x21, 0x00


	//----- nvinfo : EIATTR_SPARSE_MMA_MASK
	.align		4
.L_61:
        /*0078*/ 	.byte	0x03, 0x50
        /*007a*/ 	.short	0x0000


	//----- nvinfo : EIATTR_MAXREG_COUNT
	.align		4
        /*007c*/ 	.byte	0x03, 0x1b
        /*007e*/ 	.short	0x00ff


	//----- nvinfo : EIATTR_MERCURY_ISA_VERSION
	.align		4
        /*0080*/ 	.byte	0x03, 0x5f
        /*0082*/ 	.short	0x0101


	//----- nvinfo : EIATTR_VRC_CTA_INIT_COUNT
	.align		4
        /*0084*/ 	.byte	0x02, 0x4a
	.zero		1
	.zero		1


	//----- nvinfo : EIATTR_EXIT_INSTR_OFFSETS
	.align		4
        /*0088*/ 	.byte	0x04, 0x1c
        /*008a*/ 	.short	(.L_63 - .L_62)


	//   ....[0]....
.L_62:
        /*008c*/ 	.word	0x00000090


	//   ....[1]....
        /*0090*/ 	.word	0x00000990


	//   ....[2]....
        /*0094*/ 	.word	0x00000dd0


	//   ....[3]....
        /*0098*/ 	.word	0x00000ff0


	//----- nvinfo : EIATTR_CRS_STACK_SIZE
	.align		4
.L_63:
        /*009c*/ 	.byte	0x04, 0x1e
        /*009e*/ 	.short	(.L_65 - .L_64)
.L_64:
        /*00a0*/ 	.word	0x00000000


	//----- nvinfo : EIATTR_CBANK_PARAM_SIZE
	.align		4
.L_65:
        /*00a4*/ 	.byte	0x03, 0x19
        /*00a6*/ 	.short	0x002c


	//----- nvinfo : EIATTR_PARAM_CBANK
	.align		4
        /*00a8*/ 	.byte	0x04, 0x0a
        /*00aa*/ 	.short	(.L_67 - .L_66)
	.align		4
.L_66:
        /*00ac*/ 	.word	index@(.nv.constant0._Z23update_centroids_kernelPfPKfS1_PKifii)
        /*00b0*/ 	.short	0x0380
        /*00b2*/ 	.short	0x002c


	//----- nvinfo : EIATTR_SW_WAR
	.align		4
.L_67:
        /*00b4*/ 	.byte	0x04, 0x36
        /*00b6*/ 	.short	(.L_69 - .L_68)
.L_68:
        /*00b8*/ 	.word	0x00000008
.L_69:


//--------------------- .nv.info._Z24compute_centroids_kernelPKfPKiPfPiiii --------------------------
	.section	.nv.info._Z24compute_centroids_kernelPKfPKiPfPiiii,"",@"SHT_CUDA_INFO"
	.sectionflags	@""
	.align	4


	//----- nvinfo : EIATTR_CUDA_API_VERSION
	.align		4
        /*0000*/ 	.byte	0x04, 0x37
        /*0002*/ 	.short	(.L_71 - .L_70)
.L_70:
        /*0004*/ 	.word	0x00000082


	//----- nvinfo : EIATTR_KPARAM_INFO
	.align		4
.L_71:
        /*0008*/ 	.byte	0x04, 0x17
        /*000a*/ 	.short	(.L_73 - .L_72)
.L_72:
        /*000c*/ 	.word	0x00000000
        /*0010*/ 	.short	0x0006
        /*0012*/ 	.short	0x0028
        /*0014*/ 	.byte	0x00, 0xf0, 0x11, 0x00


	//----- nvinfo : EIATTR_KPARAM_INFO
	.align		4
.L_73:
        /*0018*/ 	.byte	0x04, 0x17
        /*001a*/ 	.short	(.L_75 - .L_74)
.L_74:
        /*001c*/ 	.word	0x00000000
        /*0020*/ 	.short	0x0005
        /*0022*/ 	.short	0x0024
        /*0024*/ 	.byte	0x00, 0xf0, 0x11, 0x00


	//----- nvinfo : EIATTR_KPARAM_INFO
	.align		4
.L_75:
        /*0028*/ 	.byte	0x04, 0x17
        /*002a*/ 	.short	(.L_77 - .L_76)
.L_76:
        /*002c*/ 	.word	0x00000000
        /*0030*/ 	.short	0x0004
        /*0032*/ 	.short	0x0020
        /*0034*/ 	.byte	0x00, 0xf0, 0x11, 0x00


	//----- nvinfo : EIATTR_KPARAM_INFO
	.align		4
.L_77:
        /*0038*/ 	.byte	0x04, 0x17
        /*003a*/ 	.short	(.L_79 - .L_78)
.L_78:
        /*003c*/ 	.word	0x00000000
        /*0040*/ 	.short	0x0003
        /*0042*/ 	.short	0x0018
        /*0044*/ 	.byte	0x00, 0xf5, 0x21, 0x00


	//----- nvinfo : EIATTR_KPARAM_INFO
	.align		4
.L_79:
        /*0048*/ 	.byte	0x04, 0x17
        /*004a*/ 	.short	(.L_81 - .L_80)
.L_80:
        /*004c*/ 	.word	0x00000000
        /*0050*/ 	.short	0x0002
        /*0052*/ 	.short	0x0010
        /*0054*/ 	.byte	0x00, 0xf5, 0x21, 0x00


	//----- nvinfo : EIATTR_KPARAM_INFO
	.align		4
.L_81:
        /*0058*/ 	.byte	0x04, 0x17
        /*005a*/ 	.short	(.L_83 - .L_82)
.L_82:
        /*005c*/ 	.word	0x00000000
        /*0060*/ 	.short	0x0001
        /*0062*/ 	.short	0x0008
        /*0064*/ 	.byte	0x00, 0xf5, 0x21, 0x00


	//----- nvinfo : EIATTR_KPARAM_INFO
	.align		4
.L_83:
        /*0068*/ 	.byte	0x04, 0x17
        /*006a*/ 	.short	(.L_85 - .L_84)
.L_84:
        /*006c*/ 	.word	0x00000000
        /*0070*/ 	.short	0x0000
        /*0072*/ 	.short	0x0000
        /*0074*/ 	.byte	0x00, 0xf5, 0x21, 0x00


	//----- nvinfo : EIATTR_SPARSE_MMA_MASK
	.align		4
.L_85:
        /*0078*/ 	.byte	0x03, 0x50
        /*007a*/ 	.short	0x0000


	//----- nvinfo : EIATTR_MAXREG_COUNT
	.align		4
        /*007c*/ 	.byte	0x03, 0x1b
        /*007e*/ 	.short	0x00ff


	//----- nvinfo : EIATTR_MERCURY_ISA_VERSION
	.align		4
        /*0080*/ 	.byte	0x03, 0x5f
        /*0082*/ 	.short	0x0101


	//----- nvinfo : EIATTR_VRC_CTA_INIT_COUNT
	.align		4
        /*0084*/ 	.byte	0x02, 0x4a
	.zero		1
	.zero		1


	//----- nvinfo : EIATTR_EXIT_INSTR_OFFSETS
	.align		4
        /*0088*/ 	.byte	0x04, 0x1c
        /*008a*/ 	.short	(.L_87 - .L_86)


	//   ....[0]....
.L_86:
        /*008c*/ 	.word	0x00000070


	//   ....[1]....
        /*0090*/ 	.word	0x000008a0


	//----- nvinfo : EIATTR_CBANK_PARAM_SIZE
	.align		4
.L_87:
        /*0094*/ 	.byte	0x03, 0x19
        /*0096*/ 	.short	0x002c


	//----- nvinfo : EIATTR_PARAM_CBANK
	.align		4
        /*0098*/ 	.byte	0x04, 0x0a
        /*009a*/ 	.short	(.L_89 - .L_88)
	.align		4
.L_88:
        /*009c*/ 	.word	index@(.nv.constant0._Z24compute_centroids_kernelPKfPKiPfPiiii)
        /*00a0*/ 	.short	0x0380
        /*00a2*/ 	.short	0x002c


	//----- nvinfo : EIATTR_SW_WAR
	.align		4
.L_89:
        /*00a4*/ 	.byte	0x04, 0x36
        /*00a6*/ 	.short	(.L_91 - .L_90)
.L_90:
        /*00a8*/ 	.word	0x00000008
.L_91:


//--------------------- .nv.info._Z13assign_labelsPKfS0_Piiii --------------------------
	.section	.nv.info._Z13assign_labelsPKfS0_Piiii,"",@"SHT_CUDA_INFO"
	.sectionflags	@""
	.align	4


	//----- nvinfo : EIATTR_CUDA_API_VERSION
	.align		4
        /*0000*/ 	.byte	0x04, 0x37
        /*0002*/ 	.short	(.L_93 - .L_92)
.L_92:
        /*0004*/ 	.word	0x00000082


	//----- nvinfo : EIATTR_KPARAM_INFO
	.align		4
.L_93:
        /*0008*/ 	.byte	0x04, 0x17
        /*000a*/ 	.short	(.L_95 - .L_94)
.L_94:
        /*000c*/ 	.word	0x00000000
        /*0010*/ 	.short	0x0005
        /*0012*/ 	.short	0x0020
        /*0014*/ 	.byte	0x00, 0xf0, 0x11, 0x00


	//----- nvinfo : EIATTR_KPARAM_INFO
	.align		4
.L_95:
        /*0018*/ 	.byte	0x04, 0x17
        /*001a*/ 	.short	(.L_97 - .L_96)
.L_96:
        /*001c*/ 	.word	0x00000000
        /*0020*/ 	.short	0x0004
        /*0022*/ 	.short	0x001c
        /*0024*/ 	.byte	0x00, 0xf0, 0x11, 0x00


	//----- nvinfo : EIATTR_KPARAM_INFO
	.align		4
.L_97:
        /*0028*/ 	.byte	0x04, 0x17
        /*002a*/ 	.short	(.L_99 - .L_98)
.L_98:
        /*002c*/ 	.word	0x00000000
        /*0030*/ 	.short	0x0003
        /*0032*/ 	.short	0x0018
        /*0034*/ 	.byte	0x00, 0xf0, 0x11, 0x00


	//----- nvinfo : EIATTR_KPARAM_INFO
	.align		4
.L_99:
        /*0038*/ 	.byte	0x04, 0x17
        /*003a*/ 	.short	(.L_101 - .L_100)
.L_100:
        /*003c*/ 	.word	0x00000000
        /*0040*/ 	.short	0x0002
        /*0042*/ 	.short	0x0010
        /*0044*/ 	.byte	0x00, 0xf5, 0x21, 0x00


	//----- nvinfo : EIATTR_KPARAM_INFO
	.align		4
.L_101:
        /*0048*/ 	.byte	0x04, 0x17
        /*004a*/ 	.short	(.L_103 - .L_102)
.L_102:
        /*004c*/ 	.word	0x00000000
        /*0050*/ 	.short	0x0001
        /*0052*/ 	.short	0x0008
        /*0054*/ 	.byte	0x00, 0xf5, 0x21, 0x00


	//----- nvinfo : EIATTR_KPARAM_INFO
	.align		4
.L_103:
        /*0058*/ 	.byte	0x04, 0x17
        /*005a*/ 	.short	(.L_105 - .L_104)
.L_104:
        /*005c*/ 	.word	0x00000000
        /*0060*/ 	.short	0x0000
        /*0062*/ 	.short	0x0000
        /*0064*/ 	.byte	0x00, 0xf5, 0x21, 0x00


	//----- nvinfo : EIATTR_SPARSE_MMA_MASK
	.align		4
.L_105:
        /*0068*/ 	.byte	0x03, 0x50
        /*006a*/ 	.short	0x0000


	//----- nvinfo : EIATTR_MAXREG_COUNT
	.align		4
        /*006c*/ 	.byte	0x03, 0x1b
        /*006e*/ 	.short	0x00ff


	//----- nvinfo : EIATTR_MERCURY_ISA_VERSION
	.align		4
        /*0070*/ 	.byte	0x03, 0x5f
        /*0072*/ 	.short	0x0101


	//----- nvinfo : EIATTR_VRC_CTA_INIT_COUNT
	.align		4
        /*0074*/ 	.byte	0x02, 0x4a
	.zero		1
	.zero		1


	//----- nvinfo : EIATTR_EXIT_INSTR_OFFSETS
	.align		4
        /*0078*/ 	.byte	0x04, 0x1c
        /*007a*/ 	.short	(.L_107 - .L_106)


	//   ....[0]....
.L_106:
        /*007c*/ 	.word	0x00000070


	//   ....[1]....
        /*0080*/ 	.word	0x00000e00


	//----- nvinfo : EIATTR_CBANK_PARAM_SIZE
	.align		4
.L_107:
        /*0084*/ 	.byte	0x03, 0x19
        /*0086*/ 	.short	0x0024


	//----- nvinfo : EIATTR_PARAM_CBANK
	.align		4
        /*0088*/ 	.byte	0x04, 0x0a
        /*008a*/ 	.short	(.L_109 - .L_108)
	.align		4
.L_108:
        /*008c*/ 	.word	index@(.nv.constant0._Z13assign_labelsPKfS0_Piiii)
        /*0090*/ 	.short	0x0380
        /*0092*/ 	.short	0x0024


	//----- nvinfo : EIATTR_SW_WAR
	.align		4
.L_109:
        /*0094*/ 	.byte	0x04, 0x36
        /*0096*/ 	.short	(.L_111 - .L_110)
.L_110:
        /*0098*/ 	.word	0x00000008
.L_111:


//--------------------- .nv.callgraph             --------------------------
	.section	.nv.callgraph,"",@"SHT_CUDA_CALLGRAPH"
	.align	4
	.sectionentsize	8
	.align		4
        /*0000*/ 	.word	0x00000000
	.align		4
        /*0004*/ 	.word	0xffffffff
	.align		4
        /*0008*/ 	.word	0x00000000
	.align		4
        /*000c*/ 	.word	0xfffffffe
	.align		4
        /*0010*/ 	.word	0x00000000
	.align		4
        /*0014*/ 	.word	0xfffffffd
	.align		4
        /*0018*/ 	.word	0x00000000
	.align		4
        /*001c*/ 	.word	0xfffffffc


//--------------------- .text._Z22apply_repulsion_kernelPfiif --------------------------
	.section	.text._Z22apply_repulsion_kernelPfiif,"ax",@progbits
	.align	128
        .global         _Z22apply_repulsion_kernelPfiif
        .type           _Z22apply_repulsion_kernelPfiif,@function
        .size           _Z22apply_repulsion_kernelPfiif,(.L_x_94 - _Z22apply_repulsion_kernelPfiif)
        .other          _Z22apply_repulsion_kernelPfiif,@"STO_CUDA_ENTRY STV_DEFAULT"
_Z22apply_repulsion_kernelPfiif:
.text._Z22apply_repulsion_kernelPfiif:
[----:B------:R-:W-:Y:S01]  /*0000*/  LDC R1, c[0x0][0x37c] ;  /* 0x0000df00ff017b82 */ /* 0x000fe20000000800 */
[----:B------:R-:W0:Y:S07]  /*0010*/  S2R R3, SR_TID.X ;  /* 0x0000000000037919 */ /* 0x000e2e0000002100 */
[----:B------:R-:W0:Y:S08]  /*0020*/  S2UR UR4, SR_CTAID.X ;  /* 0x00000000000479c3 */ /* 0x000e300000002500 */
[----:B------:R-:W0:Y:S08]  /*0030*/  LDC R0, c[0x0][0x360] ;  /* 0x0000d800ff007b82 */ /* 0x000e300000000800 */
[----:B------:R-:W1:Y:S01]  /*0040*/  LDC R5, c[0x0][0x388] ;  /* 0x0000e200ff057b82 */ /* 0x000e620000000800 */
[----:B0-----:R-:W-:Y:S01]  /*0050*/  IMAD R0, R0, UR4, R3 ;  /* 0x0000000400007c24 */ /* 0x001fe2000f8e0203 */
[----:B-1----:R-:W-:-:S04]  /*0060*/  ISETP.GE.AND P0, PT, R5, 0x1, PT ;  /* 0x000000010500780c */ /* 0x002fc80003f06270 */
[----:B------:R-:W-:-:S13]  /*0070*/  ISETP.GE.OR P0, PT, R0, R5, !P0 ;  /* 0x000000050000720c */ /* 0x000fda0004706670 */
[----:B------:R-:W-:Y:S05]  /*0080*/  @P0 EXIT ;  /* 0x000000000000094d */ /* 0x000fea0003800000 */
[----:B------:R-:W0:Y:S02]  /*0090*/  LDC R7, c[0x0][0x38c] ;  /* 0x0000e300ff077b82 */ /* 0x000e240000000800 */
[----:B0-----:R-:W-:-:S13]  /*00a0*/  ISETP.GE.AND P0, PT, R7, 0x1, PT ;  /* 0x000000010700780c */ /* 0x001fda0003f06270 */
[----:B------:R-:W-:Y:S05]  /*00b0*/  @!P0 EXIT ;  /* 0x000000000000894d */ /* 0x000fea0003800000 */
[----:B------:R-:W0:Y:S01]  /*00c0*/  LDCU.64 UR4, c[0x0][0x380] ;  /* 0x00007000ff0477ac */ /* 0x000e220008000a00 */
[C---:B------:R-:W-:Y:S01]  /*00d0*/  LOP3.LUT R4, R7.reuse, 0x3, RZ, 0xc0, !PT ;  /* 0x0000000307047812 */ /* 0x040fe200078ec0ff */
[----:B------:R-:W-:Y:S01]  /*00e0*/  IMAD R2, R0, R7, RZ ;  /* 0x0000000700027224 */ /* 0x000fe200078e02ff */
[C---:B------:R-:W-:Y:S01]  /*00f0*/  LOP3.LUT R3, R7.reuse, 0x7, RZ, 0xc0, !PT ;  /* 0x0000000707037812 */ /* 0x040fe200078ec0ff */
[----:B------:R-:W1:Y:S01]  /*0100*/  LDCU.64 UR6, c[0x0][0x358] ;  /* 0x00006b00ff0677ac */ /* 0x000e620008000a00 */
[C---:B------:R-:W-:Y:S01]  /*0110*/  LOP3.LUT R5, R7.reuse, 0x7ffffff8, RZ, 0xc0, !PT ;  /* 0x7ffffff807057812 */ /* 0x040fe200078ec0ff */
[----:B------:R-:W-:Y:S01]  /*0120*/  VIADD R8, R4, 0xffffffff ;  /* 0xffffffff04087836 */ /* 0x000fe20000000000 */
[----:B------:R-:W-:Y:S02]  /*0130*/  LOP3.LUT R6, R7, 0x1, RZ, 0xc0, !PT ;  /* 0x0000000107067812 */ /* 0x000fe400078ec0ff */
[----:B------:R-:W-:Y:S02]  /*0140*/  IADD3 R7, PT, PT, R3, -0x1, RZ ;  /* 0xffffffff03077810 */ /* 0x000fe40007ffe0ff */
[----:B------:R-:W-:Y:S01]  /*0150*/  IADD3 R9, PT, PT, -R5, RZ, RZ ;  /* 0x000000ff05097210 */ /* 0x000fe20007ffe1ff */
[----:B0-----:R-:W-:-:S04]  /*0160*/  UIADD3 UR4, UP0, UPT, UR4, 0x10, URZ ;  /* 0x0000001004047890 */ /* 0x001fc8000ff1e0ff */
[----:B------:R-:W-:Y:S02]  /*0170*/  UIADD3.X UR5, UPT, UPT, URZ, UR5, URZ, UP0, !UPT ;  /* 0x00000005ff057290 */ /* 0x000fe400087fe4ff */
[----:B------:R-:W-:Y:S01]  /*0180*/  IMAD.U32 R12, RZ, RZ, UR4 ;  /* 0x00000004ff0c7e24 */ /* 0x000fe2000f8e00ff */
[----:B------:R-:W-:-:S03]  /*0190*/  UMOV UR4, URZ ;  /* 0x000000ff00047c82 */ /* 0x000fc60008000000 */
[----:B-1----:R-:W-:-:S07]  /*01a0*/  MOV R13, UR5 ;  /* 0x00000005000d7c02 */ /* 0x002fce0008000f00 */
.L_x_12:
[----:B------:R-:W-:Y:S01]  /*01b0*/  ISETP.NE.AND P0, PT, R0, UR4, PT ;  /* 0x0000000400007c0c */ /* 0x000fe2000bf05270 */
[----:B------:R-:W-:-:S12]  /*01c0*/  BSSY.RECONVERGENT B0, `(.L_x_0) ;  /* 0x0000100000007945 */ /* 0x000fd80003800200 */
[----:B------:R-:W-:Y:S05]  /*01d0*/  @!P0 BRA `(.L_x_1) ;  /* 0x0000000c00f88947 */ /* 0x000fea0003800000 */
[----:B------:R-:W0:Y:S01]  /*01e0*/  LDC R21, c[0x0][0x38c] ;  /* 0x0000e300ff157b82 */ /* 0x000e220000000800 */
[----:B------:R-:W-:Y:S02]  /*01f0*/  HFMA2 R20, -RZ, RZ, 0, 0 ;  /* 0x00000000ff147431 */ /* 0x000fe400000001ff */
[----:B------:R-:W-:Y:S01]  /*0200*/  IMAD.MOV.U32 R22, RZ, RZ, 0x358637bd ;  /* 0x358637bdff167424 */ /* 0x000fe200078e00ff */
[C---:B0-----:R-:W-:Y:S01]  /*0210*/  ISETP.GE.U32.AND P2, PT, R21.reuse, 0x8, PT ;  /* 0x000000081500780c */ /* 0x041fe20003f46070 */
[----:B------:R-:W-:-:S12]  /*0220*/  IMAD R21, R21, UR4, RZ ;  /* 0x0000000415157c24 */ /* 0x000fd8000f8e02ff */
[----:B------:R-:W-:Y:S05]  /*0230*/  @!P2 BRA `(.L_x_2) ;  /* 0x0000000000b8a947 */ /* 0x000fea0003800000 */
[----:B------:R-:W-:Y:S01]  /*0240*/  IMAD.WIDE.U32 R10, R21, 0x4, R12 ;  /* 0x00000004150a7825 */ /* 0x000fe200078e000c */
[----:B------:R-:W-:-:S03]  /*0250*/  MOV R17, R2 ;  /* 0x0000000200117202 */ /* 0x000fc60000000f00 */
[----:B------:R-:W-:Y:S01]  /*0260*/  IMAD.MOV.U32 R22, RZ, RZ, 0x358637bd ;  /* 0x358637bdff167424 */ /* 0x000fe200078e00ff */
[----:B------:R-:W-:Y:S01]  /*0270*/  MOV R14, R10 ;  /* 0x0000000a000e7202 */ /* 0x000fe20000000f00 */
[----:B------:R-:W-:Y:S02]  /*0280*/  IMAD.MOV.U32 R15, RZ, RZ, R11 ;  /* 0x000000ffff0f7224 */ /* 0x000fe400078e000b */
[----:B------:R-:W-:-:S07]  /*0290*/  IMAD.MOV.U32 R16, RZ, RZ, R9 ;  /* 0x000000ffff107224 */ /* 0x000fce00078e0009 */
.L_x_3:
[----:B------:R-:W-:Y:S01]  /*02a0*/  IMAD.WIDE R10, R17, 0x4, R12 ;  /* 0x00000004110a7825 */ /* 0x000fe200078e020c */
[----:B------:R-:W2:Y:S04]  /*02b0*/  LDG.E R19, desc[UR6][R14.64+-0x10] ;  /* 0xfffff0060e137981 */ /* 0x000ea8000c1e1900 */
[----:B------:R-:W2:Y:S04]  /*02c0*/  LDG.E R18, desc[UR6][R10.64+-0x10] ;  /* 0xfffff0060a127981 */ /* 0x000ea8000c1e1900 */
[----:B------:R-:W3:Y:S04]  /*02d0*/  LDG.E R24, desc[UR6][R10.64+-0xc] ;  /* 0xfffff4060a187981 */ /* 0x000ee8000c1e1900 */
[----:B------:R-:W3:Y:S04]  /*02e0*/  LDG.E R27, desc[UR6][R14.64+-0xc] ;  /* 0xfffff4060e1b7981 */ /* 0x000ee8000c1e1900 */
[----:B------:R-:W4:Y:S04]  /*02f0*/  LDG.E R23, desc[UR6][R10.64+-0x8] ;  /* 0xfffff8060a177981 */ /* 0x000f28000c1e1900 */
[----:B------:R-:W4:Y:S04]  /*0300*/  LDG.E R20, desc[UR6][R14.64+-0x8] ;  /* 0xfffff8060e147981 */ /* 0x000f28000c1e1900 */
[----:B------:R-:W5:Y:S01]  /*0310*/  LDG.E R26, desc[UR6][R14.64+0xc] ;  /* 0x00000c060e1a7981 */ /* 0x000f62000c1e1900 */
[----:B--2---:R-:W-:-:S03]  /*0320*/  FADD R25, R18, -R19 ;  /* 0x8000001312197221 */ /* 0x004fc60000000000 */
[----:B------:R-:W2:Y:S04]  /*0330*/  LDG.E R18, desc[UR6][R10.64+-0x4] ;  /* 0xfffffc060a127981 */ /* 0x000ea8000c1e1900 */
[----:B------:R-:W2:Y:S01]  /*0340*/  LDG.E R19, desc[UR6][R14.64+-0x4] ;  /* 0xfffffc060e137981 */ /* 0x000ea2000c1e1900 */
[----:B------:R-:W-:Y:S01]  /*0350*/  FFMA R22, R25, R25, R22 ;  /* 0x0000001919167223 */ /* 0x000fe20000000016 */
[----:B---3--:R-:W-:Y:S02]  /*0360*/  FADD R27, R24, -R27 ;  /* 0x8000001b181b7221 */ /* 0x008fe40000000000 */
[----:B------:R-:W3:Y:S02]  /*0370*/  LDG.E R24, desc[UR6][R14.64+0x4] ;  /* 0x000004060e187981 */ /* 0x000ee4000c1e1900 */
[----:B------:R-:W-:-:S02]  /*0380*/  FFMA R22, R27, R27, R22 ;  /* 0x0000001b1b167223 */ /* 0x000fc40000000016 */
[----:B------:R-:W5:Y:S01]  /*0390*/  LDG.E R27, desc[UR6][R10.64+0xc] ;  /* 0x00000c060a1b7981 */ /* 0x000f62000c1e1900 */
[----:B----4-:R-:W-:-:S03]  /*03a0*/  FADD R25, R23, -R20 ;  /* 0x8000001417197221 */ /* 0x010fc60000000000 */
[----:B------:R-:W4:Y:S04]  /*03b0*/  LDG.E R20, desc[UR6][R10.64] ;  /* 0x000000060a147981 */ /* 0x000f28000c1e1900 */
[----:B------:R-:W4:Y:S01]  /*03c0*/  LDG.E R23, desc[UR6][R14.64] ;  /* 0x000000060e177981 */ /* 0x000f22000c1e1900 */
[----:B------:R-:W-:-:S03]  /*03d0*/  FFMA R22, R25, R25, R22 ;  /* 0x0000001919167223 */ /* 0x000fc60000000016 */
[----:B------:R-:W3:Y:S01]  /*03e0*/  LDG.E R25, desc[UR6][R10.64+0x4] ;  /* 0x000004060a197981 */ /* 0x000ee2000c1e1900 */
[----:B--2---:R-:W-:-:S03]  /*03f0*/  FADD R29, R18, -R19 ;  /* 0x80000013121d7221 */ /* 0x004fc60000000000 */
[----:B------:R-:W2:Y:S04]  /*0400*/  LDG.E R19, desc[UR6][R10.64+0x8] ;  /* 0x000008060a137981 */ /* 0x000ea8000c1e1900 */
[----:B------:R0:W2:Y:S01]  /*0410*/  LDG.E R18, desc[UR6][R14.64+0x8] ;  /* 0x000008060e127981 */ /* 0x0000a2000c1e1900 */
[----:B------:R-:W-:Y:S01]  /*0420*/  IADD3 R16, PT, PT, R16, 0x8, RZ ;  /* 0x0000000810107810 */ /* 0x000fe20007ffe0ff */
[----:B------:R-:W-:-:S03]  /*0430*/  FFMA R22, R29, R29, R22 ;  /* 0x0000001d1d167223 */ /* 0x000fc60000000016 */
[----:B------:R-:W-:Y:S01]  /*0440*/  ISETP.NE.AND P0, PT, R16, RZ, PT ;  /* 0x000000ff1000720c */ /* 0x000fe20003f05270 */
[----:B----4-:R-:W-:-:S04]  /*0450*/  FADD R23, R20, -R23 ;  /* 0x8000001714177221 */ /* 0x010fc80000000000 */
[----:B------:R-:W-:Y:S01]  /*0460*/  FFMA R22, R23, R23, R22 ;  /* 0x0000001717167223 */ /* 0x000fe20000000016 */
[----:B---3--:R-:W-:Y:S01]  /*0470*/  FADD R25, R25, -R24 ;  /* 0x8000001819197221 */ /* 0x008fe20000000000 */
[----:B0-----:R-:W-:-:S03]  /*0480*/  IADD3 R14, P1, PT, R14, 0x20, RZ ;  /* 0x000000200e0e7810 */ /* 0x001fc60007f3e0ff */
[----:B------:R-:W-:Y:S01]  /*0490*/  FFMA R22, R25, R25, R22 ;  /* 0x0000001919167223 */ /* 0x000fe20000000016 */
[----:B-----5:R-:W-:Y:S01]  /*04a0*/  FADD R27, R27, -R26 ;  /* 0x8000001a1b1b7221 */ /* 0x020fe20000000000 */
[----:B------:R-:W-:Y:S01]  /*04b0*/  IMAD.X R15, RZ, RZ, R15, P1 ;  /* 0x000000ffff0f7224 */ /* 0x000fe200008e060f */
[----:B------:R-:W-:Y:S01]  /*04c0*/  IADD3 R17, PT, PT, R17, 0x8, RZ ;  /* 0x0000000811117810 */ /* 0x000fe20007ffe0ff */
[----:B--2---:R-:W-:-:S04]  /*04d0*/  FADD R19, R19, -R18 ;  /* 0x8000001213137221 */ /* 0x004fc80000000000 */
[----:B------:R-:W-:-:S04]  /*04e0*/  FFMA R22, R19, R19, R22 ;  /* 0x0000001313167223 */ /* 0x000fc80000000016 */
[----:B------:R-:W-:Y:S01]  /*04f0*/  FFMA R22, R27, R27, R22 ;  /* 0x0000001b1b167223 */ /* 0x000fe20000000016 */
[----:B------:R-:W-:Y:S06]  /*0500*/  @P0 BRA `(.L_x_3) ;  /* 0xfffffffc00640947 */ /* 0x000fec000383ffff */
[----:B------:R-:W-:-:S07]  /*0510*/  IMAD.MOV.U32 R20, RZ, RZ, R5 ;  /* 0x000000ffff147224 */ /* 0x000fce00078e0005 */
.L_x_2:
[----:B------:R-:W-:-:S13]  /*0520*/  ISETP.NE.AND P0, PT, R3, RZ, PT ;  /* 0x000000ff0300720c */ /* 0x000fda0003f05270 */
[----:B------:R-:W-:Y:S05]  /*0530*/  @!P0 BRA `(.L_x_4) ;  /* 0x0000000000f48947 */ /* 0x000fea0003800000 */
[----:B------:R-:W-:Y:S02]  /*0540*/  ISETP.GE.U32.AND P1, PT, R7, 0x3, PT ;  /* 0x000000030700780c */ /* 0x000fe40003f26070 */
[----:B------:R-:W-:-:S11]  /*0550*/  ISETP.NE.AND P0, PT, R4, RZ, PT ;  /* 0x000000ff0400720c */ /* 0x000fd60003f05270 */
[----:B------:R-:W-:Y:S05]  /*0560*/  @!P1 BRA `(.L_x_5) ;  /* 0x00000000006c9947 */ /* 0x000fea0003800000 */
[----:B------:R-:W0:Y:S01]  /*0570*/  LDC.64 R14, c[0x0][0x380] ;  /* 0x0000e000ff0e7b82 */ /* 0x000e220000000a00 */
[-C--:B------:R-:W-:Y:S01]  /*0580*/  IADD3 R17, PT, PT, R2, R20.reuse, RZ ;  /* 0x0000001402117210 */ /* 0x080fe20007ffe0ff */
[C---:B------:R-:W-:Y:S01]  /*0590*/  IMAD.IADD R19, R21.reuse, 0x1, R20 ;  /* 0x0000000115137824 */ /* 0x040fe200078e0214 */
[----:B------:R-:W-:-:S05]  /*05a0*/  IADD3 R18, P1, PT, R21, R20, RZ ;  /* 0x0000001415127210 */ /* 0x000fca0007f3e0ff */
[----:B------:R-:W1:Y:S01]  /*05b0*/  LDC.64 R10, c[0x0][0x380] ;  /* 0x0000e000ff0a7b82 */ /* 0x000e620000000a00 */
[----:B0-----:R-:W-:-:S04]  /*05c0*/  IMAD.WIDE R16, R17, 0x4, R14 ;  /* 0x0000000411107825 */ /* 0x001fc800078e020e */
[----:B------:R-:W-:Y:S01]  /*05d0*/  IMAD.WIDE.U32 R14, R19, 0x4, R14 ;  /* 0x00000004130e7825 */ /* 0x000fe200078e000e */
[----:B------:R-:W-:Y:S01]  /*05e0*/  IADD3.X R19, PT, PT, RZ, RZ, RZ, P1, !PT ;  /* 0x000000ffff137210 */ /* 0x000fe20000ffe4ff */
[----:B------:R-:W2:Y:S01]  /*05f0*/  LDG.E R23, desc[UR6][R16.64] ;  /* 0x0000000610177981 */ /* 0x000ea2000c1e1900 */
[----:B-1----:R-:W-:-:S03]  /*0600*/  LEA R10, P1, R18, R10, 0x2 ;  /* 0x0000000a120a7211 */ /* 0x002fc600078210ff */
[----:B------:R-:W2:Y:S01]  /*0610*/  LDG.E R14, desc[UR6][R14.64] ;  /* 0x000000060e0e7981 */ /* 0x000ea2000c1e1900 */
[----:B------:R-:W-:-:S03]  /*0620*/  LEA.HI.X R11, R18, R11, R19, 0x2, P1 ;  /* 0x0000000b120b7211 */ /* 0x000fc600008f1413 */
[----:B------:R-:W3:Y:S04]  /*0630*/  LDG.E R24, desc[UR6][R16.64+0x4] ;  /* 0x0000040610187981 */ /* 0x000ee8000c1e1900 */
[----:B------:R-:W3:Y:S04]  /*0640*/  LDG.E R25, desc[UR6][R10.64+0x4] ;  /* 0x000004060a197981 */ /* 0x000ee8000c1e1900 */
[----:B------:R-:W4:Y:S04]  /*0650*/  LDG.E R19, desc[UR6][R16.64+0x8] ;  /* 0x0000080610137981 */ /* 0x000f28000c1e1900 */
[----:B------:R-:W4:Y:S04]  /*0660*/  LDG.E R18, desc[UR6][R10.64+0x8] ;  /* 0x000008060a127981 */ /* 0x000f28000c1e1900 */
[----:B------:R-:W5:Y:S04]  /*0670*/  LDG.E R26, desc[UR6][R16.64+0xc] ;  /* 0x00000c06101a7981 */ /* 0x000f68000c1e1900 */
[----:B------:R-:W5:Y:S01]  /*0680*/  LDG.E R27, desc[UR6][R10.64+0xc] ;  /* 0x00000c060a1b7981 */ /* 0x000f62000c1e1900 */
[----:B------:R-:W-:Y:S01]  /*0690*/  IADD3 R20, PT, PT, R20, 0x4, RZ ;  /* 0x0000000414147810 */ /* 0x000fe20007ffe0ff */
[----:B--2---:R-:W-:-:S04]  /*06a0*/  FADD R23, R23, -R14 ;  /* 0x8000000e17177221 */ /* 0x004fc80000000000 */
[----:B------:R-:W-:Y:S01]  /*06b0*/  FFMA R22, R23, R23, R22 ;  /* 0x0000001717167223 */ /* 0x000fe20000000016 */
[----:B---3--:R-:W-:-:S04]  /*06c0*/  FADD R25, R24, -R25 ;  /* 0x8000001918197221 */ /* 0x008fc80000000000 */
[----:B------:R-:W-:Y:S01]  /*06d0*/  FFMA R22, R25, R25, R22 ;  /* 0x0000001919167223 */ /* 0x000fe20000000016 */
[----:B----4-:R-:W-:-:S04]  /*06e0*/  FADD R19, R19, -R18 ;  /* 0x8000001213137221 */ /* 0x010fc80000000000 */
[----:B------:R-:W-:Y:S01]  /*06f0*/  FFMA R22, R19, R19, R22 ;  /* 0x0000001313167223 */ /* 0x000fe20000000016 */
[----:B-----5:R-:W-:-:S04]  /*0700*/  FADD R27, R26, -R27 ;  /* 0x8000001b1a1b7221 */ /* 0x020fc80000000000 */
[----:B------:R-:W-:-:S07]  /*0710*/  FFMA R22, R27, R27, R22 ;  /* 0x0000001b1b167223 */ /* 0x000fce0000000016 */
.L_x_5:
[----:B------:R-:W-:Y:S05]  /*0720*/  @!P0 BRA `(.L_x_4) ;  /* 0x0000000000788947 */ /* 0x000fea0003800000 */
[----:B------:R-:W-:Y:S02]  /*0730*/  ISETP.NE.AND P1, PT, R8, RZ, PT ;  /* 0x000000ff0800720c */ /* 0x000fe40003f25270 */
[----:B------:R-:W-:-:S11]  /*0740*/  ISETP.NE.AND P0, PT, R6, RZ, PT ;  /* 0x000000ff0600720c */ /* 0x000fd60003f05270 */
[----:B------:R-:W0:Y:S01]  /*0750*/  @P1 LDC.64 R10, c[0x0][0x380] ;  /* 0x0000e000ff0a1b82 */ /* 0x000e220000000a00 */
[CC--:B------:R-:W-:Y:S01]  /*0760*/  @P1 IADD3 R18, P3, PT, R21.reuse, R20.reuse, RZ ;  /* 0x0000001415121210 */ /* 0x0c0fe20007f7e0ff */
[----:B------:R-:W-:Y:S01]  /*0770*/  @P1 IMAD.IADD R19, R21, 0x1, R20 ;  /* 0x0000000115131824 */ /* 0x000fe200078e0214 */
[----:B------:R-:W-:Y:S01]  /*0780*/  @P1 IADD3 R23, PT, PT, R2, R20, RZ ;  /* 0x0000001402171210 */ /* 0x000fe20007ffe0ff */
[----:B------:R-:W-:Y:S01]  /*0790*/  @P1 VIADD R20, R20, 0x2 ;  /* 0x0000000214141836 */ /* 0x000fe20000000000 */
[----:B------:R-:W-:-:S03]  /*07a0*/  @P1 IADD3.X R24, PT, PT, RZ, RZ, RZ, P3, !PT ;  /* 0x000000ffff181210 */ /* 0x000fc60001ffe4ff */
[----:B------:R-:W1:Y:S01]  /*07b0*/  @P1 LDC.64 R14, c[0x0][0x380] ;  /* 0x0000e000ff0e1b82 */ /* 0x000e620000000a00 */
[----:B------:R-:W-:-:S07]  /*07c0*/  @P0 IADD3 R25, PT, PT, R2, R20, RZ ;  /* 0x0000001402190210 */ /* 0x000fce0007ffe0ff */
[----:B------:R-:W2:Y:S01]  /*07d0*/  @P0 LDC.64 R16, c[0x0][0x380] ;  /* 0x0000e000ff100b82 */ /* 0x000ea20000000a00 */
[----:B0-----:R-:W-:-:S04]  /*07e0*/  @P1 LEA R10, P3, R18, R10, 0x2 ;  /* 0x0000000a120a1211 */ /* 0x001fc800078610ff */
[----:B------:R-:W-:Y:S01]  /*07f0*/  @P1 LEA.HI.X R11, R18, R11, R24, 0x2, P3 ;  /* 0x0000000b120b1211 */ /* 0x000fe200018f1418 */
[----:B-1----:R-:W-:-:S04]  /*0800*/  @P1 IMAD.WIDE.U32 R18, R19, 0x4, R14 ;  /* 0x0000000413121825 */ /* 0x002fc800078e000e */
[----:B------:R-:W3:Y:S01]  /*0810*/  @P1 LDG.E R10, desc[UR6][R10.64+0x4] ;  /* 0x000004060a0a1981 */ /* 0x000ee2000c1e1900 */
[----:B------:R-:W-:Y:S01]  /*0820*/  @P1 IMAD.WIDE R14, R23, 0x4, R14 ;  /* 0x00000004170e1825 */ /* 0x000fe200078e020e */
[----:B------:R-:W-:Y:S02]  /*0830*/  @P0 IADD3 R23, PT, PT, R21, R20, RZ ;  /* 0x0000001415170210 */ /* 0x000fe40007ffe0ff */
[----:B------:R-:W4:Y:S01]  /*0840*/  @P1 LDG.E R19, desc[UR6][R18.64] ;  /* 0x0000000612131981 */ /* 0x000f22000c1e1900 */
[----:B--2---:R-:W-:-:S03]  /*0850*/  @P0 IMAD.WIDE R24, R25, 0x4, R16 ;  /* 0x0000000419180825 */ /* 0x004fc600078e0210 */
[----:B------:R-:W4:Y:S01]  /*0860*/  @P1 LDG.E R20, desc[UR6][R14.64] ;  /* 0x000000060e141981 */ /* 0x000f22000c1e1900 */
[----:B------:R-:W-:-:S03]  /*0870*/  @P0 IMAD.WIDE.U32 R16, R23, 0x4, R16 ;  /* 0x0000000417100825 */ /* 0x000fc600078e0010 */
[----:B------:R-:W3:Y:S04]  /*0880*/  @P1 LDG.E R27, desc[UR6][R14.64+0x4] ;  /* 0x000004060e1b1981 */ /* 0x000ee8000c1e1900 */
[----:B------:R-:W2:Y:S04]  /*0890*/  @P0 LDG.E R24, desc[UR6][R24.64] ;  /* 0x0000000618180981 */ /* 0x000ea8000c1e1900 */
[----:B------:R-:W2:Y:S01]  /*08a0*/  @P0 LDG.E R17, desc[UR6][R16.64] ;  /* 0x0000000610110981 */ /* 0x000ea2000c1e1900 */
[----:B----4-:R-:W-:Y:S01]  /*08b0*/  @P1 FADD R23, R20, -R19 ;  /* 0x8000001314171221 */ /* 0x010fe20000000000 */
[----:B---3--:R-:W-:-:S03]  /*08c0*/  @P1 FADD R20, R27, -R10 ;  /* 0x8000000a1b141221 */ /* 0x008fc60000000000 */
[----:B------:R-:W-:-:S04]  /*08d0*/  @P1 FFMA R23, R23, R23, R22 ;  /* 0x0000001717171223 */ /* 0x000fc80000000016 */
[----:B------:R-:W-:Y:S01]  /*08e0*/  @P1 FFMA R22, R20, R20, R23 ;  /* 0x0000001414161223 */ /* 0x000fe20000000017 */
[----:B--2---:R-:W-:-:S04]  /*08f0*/  @P0 FADD R11, R24, -R17 ;  /* 0x80000011180b0221 */ /* 0x004fc80000000000 */
[----:B------:R-:W-:-:S07]  /*0900*/  @P0 FFMA R22, R11, R11, R22 ;  /* 0x0000000b0b160223 */ /* 0x000fce0000000016 */
.L_x_4:
[----:B------:R-:W0:Y:S01]  /*0910*/  LDCU UR5, c[0x0][0x390] ;  /* 0x00007200ff0577ac */ /* 0x000e220008000800 */
[----:B------:R-:W1:Y:S01]  /*0920*/  MUFU.RCP R11, R22 ;  /* 0x00000016000b7308 */ /* 0x000e620000001000 */
[----:B------:R-:W-:Y:S01]  /*0930*/  BSSY.RECONVERGENT B1, `(.L_x_6) ;  /* 0x000000c000017945 */ /* 0x000fe20003800200 */
[----:B0-----:R-:W-:Y:S02]  /*0940*/  IMAD.U32 R15, RZ, RZ, UR5 ;  /* 0x00000005ff0f7e24 */ /* 0x001fe4000f8e00ff */
[----:B-1----:R-:W-:-:S04]  /*0950*/  FFMA R16, R11, -R22, 1 ;  /* 0x3f8000000b107423 */ /* 0x002fc80000000816 */
[----:B------:R-:W0:Y:S01]  /*0960*/  FCHK P0, R15, R22 ;  /* 0x000000160f007302 */ /* 0x000e220000000000 */
[----:B------:R-:W-:-:S04]  /*0970*/  FFMA R16, R11, R16, R11 ;  /* 0x000000100b107223 */ /* 0x000fc8000000000b */
[----:B------:R-:W-:-:S04]  /*0980*/  FFMA R11, R16, UR5, RZ ;  /* 0x00000005100b7c23 */ /* 0x000fc800080000ff */
[----:B------:R-:W-:-:S04]  /*0990*/  FFMA R10, R11, -R22, UR5 ;  /* 0x000000050b0a7e23 */ /* 0x000fc80008000816 */
[----:B------:R-:W-:Y:S01]  /*09a0*/  FFMA R16, R16, R10, R11 ;  /* 0x0000000a10107223 */ /* 0x000fe2000000000b */
[----:B0-----:R-:W-:Y:S06]  /*09b0*/  @!P0 BRA `(.L_x_7) ;  /* 0x00000000000c8947 */ /* 0x001fec0003800000 */
[----:B------:R-:W-:-:S07]  /*09c0*/  MOV R14, 0x9e0 ;  /* 0x000009e0000e7802 */ /* 0x000fce0000000f00 */
[----:B------:R-:W-:Y:S05]  /*09d0*/  CALL.REL.NOINC `($__internal_0_$__cuda_sm3x_div_rn_noftz_f32_slowpath) ;  /* 0x0000000800147944 */ /* 0x000fea0003c00000 */
[----:B------:R-:W-:-:S07]  /*09e0*/  MOV R16, R10 ;  /* 0x0000000a00107202 */ /* 0x000fce0000000f00 */
.L_x_7:
[----:B------:R-:W-:Y:S05]  /*09f0*/  BSYNC.RECONVERGENT B1 ;  /* 0x0000000000017941 */ /* 0x000fea0003800200 */
.L_x_6:
[----:B------:R-:W-:Y:S01]  /*0a00*/  HFMA2 R20, -RZ, RZ, 0, 0 ;  /* 0x00000000ff147431 */ /* 0x000fe200000001ff */
[----:B------:R-:W-:Y:S06]  /*0a10*/  @!P2 BRA `(.L_x_8) ;  /* 0x0000000000c8a947 */ /* 0x000fec0003800000 */
[----:B------:R-:W-:-:S05]  /*0a20*/  UMOV UR5, URZ ;  /* 0x000000ff00057c82 */ /* 0x000fca0008000000 */
.L_x_9:
[----:B0-----:R-:W0:Y:S01]  /*0a30*/  LDC.64 R14, c[0x0][0x380] ;  /* 0x0000e000ff0e7b82 */ /* 0x001e220000000a00 */
[----:B------:R-:W-:Y:S01]  /*0a40*/  VIADD R11, R2, UR5 ;  /* 0x00000005020b7c36 */ /* 0x000fe20008000000 */
[----:B------:R-:W-:-:S03]  /*0a50*/  IADD3 R17, PT, PT, R21, UR5, RZ ;  /* 0x0000000515117c10 */ /* 0x000fc6000fffe0ff */
[----:B0-----:R-:W-:-:S04]  /*0a60*/  IMAD.WIDE R10, R11, 0x4, R14 ;  /* 0x000000040b0a7825 */ /* 0x001fc800078e020e */
[----:B------:R-:W-:Y:S01]  /*0a70*/  IMAD.WIDE.U32 R14, R17, 0x4, R14 ;  /* 0x00000004110e7825 */ /* 0x000fe200078e000e */
[----:B------:R-:W2:Y:S04]  /*0a80*/  LDG.E R19, desc[UR6][R10.64+0x4] ;  /* 0x000004060a137981 */ /* 0x000ea8000c1e1900 */
[----:B------:R-:W3:Y:S04]  /*0a90*/  LDG.E R17, desc[UR6][R10.64] ;  /* 0x000000060a117981 */ /* 0x000ee8000c1e1900 */
[----:B------:R-:W3:Y:S04]  /*0aa0*/  LDG.E R18, desc[UR6][R14.64] ;  /* 0x000000060e127981 */ /* 0x000ee8000c1e1900 */
[----:B------:R-:W4:Y:S04]  /*0ab0*/  LDG.E R23, desc[UR6][R10.64+0x8] ;  /* 0x000008060a177981 */ /* 0x000f28000c1e1900 */
[----:B------:R-:W5:Y:S01]  /*0ac0*/  LDG.E R25, desc[UR6][R10.64+0xc] ;  /* 0x00000c060a197981 */ /* 0x000f62000c1e1900 */
[----:B---3--:R-:W-:-:S04]  /*0ad0*/  FADD R18, R17, -R18 ;  /* 0x8000001211127221 */ /* 0x008fc80000000000 */
[----:B------:R-:W-:-:S05]  /*0ae0*/  FFMA R17, R18, R16, R17 ;  /* 0x0000001012117223 */ /* 0x000fca0000000011 */
[----:B------:R0:W-:Y:S04]  /*0af0*/  STG.E desc[UR6][R10.64], R17 ;  /* 0x000000110a007986 */ /* 0x0001e8000c101906 */
[----:B------:R-:W2:Y:S04]  /*0b00*/  LDG.E R18, desc[UR6][R14.64+0x4] ;  /* 0x000004060e127981 */ /* 0x000ea8000c1e1900 */
[----:B0-----:R-:W3:Y:S01]  /*0b10*/  LDG.E R17, desc[UR6][R10.64+0x10] ;  /* 0x000010060a117981 */ /* 0x001ee2000c1e1900 */
[----:B--2---:R-:W-:-:S04]  /*0b20*/  FADD R18, R19, -R18 ;  /* 0x8000001213127221 */ /* 0x004fc80000000000 */
[----:B------:R-:W-:-:S05]  /*0b30*/  FFMA R19, R18, R16, R19 ;  /* 0x0000001012137223 */ /* 0x000fca0000000013 */
[----:B------:R0:W-:Y:S04]  /*0b40*/  STG.E desc[UR6][R10.64+0x4], R19 ;  /* 0x000004130a007986 */ /* 0x0001e8000c101906 */
[----:B------:R-:W4:Y:S04]  /*0b50*/  LDG.E R18, desc[UR6][R14.64+0x8] ;  /* 0x000008060e127981 */ /* 0x000f28000c1e1900 */
[----:B0-----:R-:W2:Y:S01]  /*0b60*/  LDG.E R19, desc[UR6][R10.64+0x14] ;  /* 0x000014060a137981 */ /* 0x001ea2000c1e1900 */
[----:B----4-:R-:W-:-:S04]  /*0b70*/  FADD R18, R23, -R18 ;  /* 0x8000001217127221 */ /* 0x010fc80000000000 */
[----:B------:R-:W-:-:S05]  /*0b80*/  FFMA R23, R18, R16, R23 ;  /* 0x0000001012177223 */ /* 0x000fca0000000017 */
[----:B------:R0:W-:Y:S04]  /*0b90*/  STG.E desc[UR6][R10.64+0x8], R23 ;  /* 0x000008170a007986 */ /* 0x0001e8000c101906 */
[----:B------:R-:W5:Y:S04]  /*0ba0*/  LDG.E R18, desc[UR6][R14.64+0xc] ;  /* 0x00000c060e127981 */ /* 0x000f68000c1e1900 */
[----:B0-----:R-:W4:Y:S01]  /*0bb0*/  LDG.E R23, desc[UR6][R10.64+0x18] ;  /* 0x000018060a177981 */ /* 0x001f22000c1e1900 */
[----:B-----5:R-:W-:-:S04]  /*0bc0*/  FADD R18, R25, -R18 ;  /* 0x8000001219127221 */ /* 0x020fc80000000000 */
[----:B------:R-:W-:-:S05]  /*0bd0*/  FFMA R25, R18, R16, R25 ;  /* 0x0000001012197223 */ /* 0x000fca0000000019 */
[----:B------:R0:W-:Y:S04]  /*0be0*/  STG.E desc[UR6][R10.64+0xc], R25 ;  /* 0x00000c190a007986 */ /* 0x0001e8000c101906 */
[----:B------:R-:W3:Y:S04]  /*0bf0*/  LDG.E R18, desc[UR6][R14.64+0x10] ;  /* 0x000010060e127981 */ /* 0x000ee8000c1e1900 */
[----:B0-----:R-:W5:Y:S01]  /*0c00*/  LDG.E R25, desc[UR6][R10.64+0x1c] ;  /* 0x00001c060a197981 */ /* 0x001f62000c1e1900 */
[----:B---3--:R-:W-:-:S04]  /*0c10*/  FADD R18, R17, -R18 ;  /* 0x8000001211127221 */ /* 0x008fc80000000000 */
[----:B------:R-:W-:-:S05]  /*0c20*/  FFMA R17, R18, R16, R17 ;  /* 0x0000001012117223 */ /* 0x000fca0000000011 */
[----:B------:R0:W-:Y:S04]  /*0c30*/  STG.E desc[UR6][R10.64+0x10], R17 ;  /* 0x000010110a007986 */ /* 0x0001e8000c101906 */
[----:B------:R-:W2:Y:S02]  /*0c40*/  LDG.E R18, desc[UR6][R14.64+0x14] ;  /* 0x000014060e127981 */ /* 0x000ea4000c1e1900 */
[----:B--2---:R-:W-:-:S04]  /*0c50*/  FADD R18, R19, -R18 ;  /* 0x8000001213127221 */ /* 0x004fc80000000000 */
[----:B------:R-:W-:-:S05]  /*0c60*/  FFMA R19, R18, R16, R19 ;  /* 0x0000001012137223 */ /* 0x000fca0000000013 */
[----:B------:R0:W-:Y:S04]  /*0c70*/  STG.E desc[UR6][R10.64+0x14], R19 ;  /* 0x000014130a007986 */ /* 0x0001e8000c101906 */
[----:B------:R-:W4:Y:S02]  /*0c80*/  LDG.E R18, desc[UR6][R14.64+0x18] ;  /* 0x000018060e127981 */ /* 0x000f24000c1e1900 */
[----:B----4-:R-:W-:-:S04]  /*0c90*/  FADD R18, R23, -R18 ;  /* 0x8000001217127221 */ /* 0x010fc80000000000 */
[----:B------:R-:W-:-:S05]  /*0ca0*/  FFMA R23, R18, R16, R23 ;  /* 0x0000001012177223 */ /* 0x000fca0000000017 */
[----:B------:R0:W-:Y:S04]  /*0cb0*/  STG.E desc[UR6][R10.64+0x18], R23 ;  /* 0x000018170a007986 */ /* 0x0001e8000c101906 */
[----:B------:R-:W5:Y:S01]  /*0cc0*/  LDG.E R18, desc[UR6][R14.64+0x1c] ;  /* 0x00001c060e127981 */ /* 0x000f62000c1e1900 */
[----:B------:R-:W-:-:S06]  /*0cd0*/  UIADD3 UR5, UPT, UPT, UR5, 0x8, URZ ;  /* 0x0000000805057890 */ /* 0x000fcc000fffe0ff */
[----:B------:R-:W-:Y:S01]  /*0ce0*/  ISETP.NE.AND P0, PT, R5, UR5, PT ;  /* 0x0000000505007c0c */ /* 0x000fe2000bf05270 */
[----:B-----5:R-:W-:-:S04]  /*0cf0*/  FADD R18, R25, -R18 ;  /* 0x8000001219127221 */ /* 0x020fc80000000000 */
[----:B------:R-:W-:-:S05]  /*0d00*/  FFMA R25, R18, R16, R25 ;  /* 0x0000001012197223 */ /* 0x000fca0000000019 */
[----:B------:R0:W-:Y:S03]  /*0d10*/  STG.E desc[UR6][R10.64+0x1c], R25 ;  /* 0x00001c190a007986 */ /* 0x0001e6000c101906 */
[----:B------:R-:W-:Y:S05]  /*0d20*/  @P0 BRA `(.L_x_9) ;  /* 0xfffffffc00400947 */ /* 0x000fea000383ffff */
[----:B------:R-:W-:-:S07]  /*0d30*/  MOV R20, R5 ;  /* 0x0000000500147202 */ /* 0x000fce0000000f00 */
.L_x_8:
[----:B------:R-:W-:-:S13]  /*0d40*/  ISETP.NE.AND P0, PT, R3, RZ, PT ;  /* 0x000000ff0300720c */ /* 0x000fda0003f05270 */
[----:B------:R-:W-:Y:S05]  /*0d50*/  @!P0 BRA `(.L_x_1) ;  /* 0x0000000400188947 */ /* 0x000fea0003800000 */
[----:B------:R-:W-:Y:S02]  /*0d60*/  ISETP.GE.U32.AND P0, PT, R7, 0x3, PT ;  /* 0x000000030700780c */ /* 0x000fe40003f06070 */
[----:B------:R-:W-:-:S11]  /*0d70*/  ISETP.NE.AND P1, PT, R4, RZ, PT ;  /* 0x000000ff0400720c */ /* 0x000fd60003f25270 */
[----:B------:R-:W-:Y:S05]  /*0d80*/  @!P0 BRA `(.L_x_10) ;  /* 0x00000000007c8947 */ /* 0x000fea0003800000 */
[----:B0-----:R-:W0:Y:S01]  /*0d90*/  LDC.64 R10, c[0x0][0x380] ;  /* 0x0000e000ff0a7b82 */ /* 0x001e220000000a00 */
[----:B------:R-:W-:Y:S01]  /*0da0*/  IMAD.IADD R19, R20, 0x1, R21 ;  /* 0x0000000114137824 */ /* 0x000fe200078e0215 */
[----:B------:R-:W-:-:S03]  /*0db0*/  IADD3 R15, PT, PT, R2, R20, RZ ;  /* 0x00000014020f7210 */ /* 0x000fc60007ffe0ff */
[----:B0-----:R-:W-:-:S04]  /*0dc0*/  IMAD.WIDE.U32 R18, R19, 0x4, R10 ;  /* 0x0000000413127825 */ /* 0x001fc800078e000a */
[----:B------:R-:W-:Y:S02]  /*0dd0*/  IMAD.WIDE R10, R15, 0x4, R10 ;  /* 0x000000040f0a7825 */ /* 0x000fe400078e020a */
[----:B------:R-:W2:Y:S01]  /*0de0*/  LDG.E R18, desc[UR6][R18.64] ;  /* 0x0000000612127981 */ /* 0x000ea2000c1e1900 */
[----:B------:R-:W0:Y:S03]  /*0df0*/  LDC.64 R14, c[0x0][0x380] ;  /* 0x0000e000ff0e7b82 */ /* 0x000e260000000a00 */
[----:B------:R-:W2:Y:S01]  /*0e00*/  LDG.E R17, desc[UR6][R10.64] ;  /* 0x000000060a117981 */ /* 0x000ea2000c1e1900 */
[----:B------:R-:W-:-:S03]  /*0e10*/  IADD3 R23, P0, PT, R20, R21, RZ ;  /* 0x0000001514177210 */ /* 0x000fc60007f1e0ff */
[----:B------:R-:W3:Y:S01]  /*0e20*/  LDG.E R25, desc[UR6][R10.64+0xc] ;  /* 0x00000c060a197981 */ /* 0x000ee2000c1e1900 */
[----:B------:R-:W-:-:S03]  /*0e30*/  IADD3.X R24, PT, PT, RZ, RZ, RZ, P0, !PT ;  /* 0x000000ffff187210 */ /* 0x000fc600007fe4ff */
[----:B------:R-:W4:Y:S01]  /*0e40*/  LDG.E R19, desc[UR6][R10.64+0x8] ;  /* 0x000008060a137981 */ /* 0x000f22000c1e1900 */
[----:B0-----:R-:W-:-:S04]  /*0e50*/  LEA R14, P0, R23, R14, 0x2 ;  /* 0x0000000e170e7211 */ /* 0x001fc800078010ff */
[----:B------:R-:W-:Y:S02]  /*0e60*/  LEA.HI.X R15, R23, R15, R24, 0x2, P0 ;  /* 0x0000000f170f7211 */ /* 0x000fe400000f1418 */
[----:B------:R-:W5:Y:S01]  /*0e70*/  LDG.E R23, desc[UR6][R10.64+0x4] ;  /* 0x000004060a177981 */ /* 0x000f62000c1e1900 */
[----:B--2---:R-:W-:-:S04]  /*0e80*/  FADD R22, R17, -R18 ;  /* 0x8000001211167221 */ /* 0x004fc80000000000 */
[----:B------:R-:W-:-:S05]  /*0e90*/  FFMA R17, R22, R16, R17 ;  /* 0x0000001016117223 */ /* 0x000fca0000000011 */
[----:B------:R1:W-:Y:S04]  /*0ea0*/  STG.E desc[UR6][R10.64], R17 ;  /* 0x000000110a007986 */ /* 0x0003e8000c101906 */
[----:B------:R-:W5:Y:S02]  /*0eb0*/  LDG.E R18, desc[UR6][R14.64+0x4] ;  /* 0x000004060e127981 */ /* 0x000f64000c1e1900 */
[----:B-----5:R-:W-:-:S04]  /*0ec0*/  FADD R18, R23, -R18 ;  /* 0x8000001217127221 */ /* 0x020fc80000000000 */
[----:B------:R-:W-:-:S05]  /*0ed0*/  FFMA R23, R18, R16, R23 ;  /* 0x0000001012177223 */ /* 0x000fca0000000017 */
[----:B------:R1:W-:Y:S04]  /*0ee0*/  STG.E desc[UR6][R10.64+0x4], R23 ;  /* 0x000004170a007986 */ /* 0x0003e8000c101906 */
[----:B------:R-:W4:Y:S02]  /*0ef0*/  LDG.E R18, desc[UR6][R14.64+0x8] ;  /* 0x000008060e127981 */ /* 0x000f24000c1e1900 */
[----:B----4-:R-:W-:-:S04]  /*0f00*/  FADD R18, R19, -R18 ;  /* 0x8000001213127221 */ /* 0x010fc80000000000 */
[----:B------:R-:W-:-:S05]  /*0f10*/  FFMA R19, R18, R16, R19 ;  /* 0x0000001012137223 */ /* 0x000fca0000000013 */
[----:B------:R1:W-:Y:S04]  /*0f20*/  STG.E desc[UR6][R10.64+0x8], R19 ;  /* 0x000008130a007986 */ /* 0x0003e8000c101906 */
[----:B------:R-:W3:Y:S01]  /*0f30*/  LDG.E R18, desc[UR6][R14.64+0xc] ;  /* 0x00000c060e127981 */ /* 0x000ee2000c1e1900 */
[----:B------:R-:W-:Y:S02]  /*0f40*/  VIADD R20, R20, 0x4 ;  /* 0x0000000414147836 */ /* 0x000fe40000000000 */
[----:B---3--:R-:W-:-:S04]  /*0f50*/  FADD R18, R25, -R18 ;  /* 0x8000001219127221 */ /* 0x008fc80000000000 */
[----:B------:R-:W-:-:S05]  /*0f60*/  FFMA R25, R18, R16, R25 ;  /* 0x0000001012197223 */ /* 0x000fca0000000019 */
[----:B------:R1:W-:Y:S02]  /*0f70*/  STG.E desc[UR6][R10.64+0xc], R25 ;  /* 0x00000c190a007986 */ /* 0x0003e4000c101906 */
.L_x_10:
[----:B------:R-:W-:Y:S05]  /*0f80*/  @!P1 BRA `(.L_x_1) ;  /* 0x00000000008c9947 */ /* 0x000fea0003800000 */
[----:B------:R-:W-:Y:S02]  /*0f90*/  ISETP.NE.AND P0, PT, R8, RZ, PT ;  /* 0x000000ff0800720c */ /* 0x000fe40003f05270 */
[----:B------:R-:W-:-:S11]  /*0fa0*/  ISETP.NE.AND P1, PT, R6, RZ, PT ;  /* 0x000000ff0600720c */ /* 0x000fd60003f25270 */
[----:B------:R-:W-:Y:S05]  /*0fb0*/  @!P0 BRA `(.L_x_11) ;  /* 0x0000000000548947 */ /* 0x000fea0003800000 */
[----:B01----:R-:W0:Y:S01]  /*0fc0*/  LDC.64 R10, c[0x0][0x380] ;  /* 0x0000e000ff0a7b82 */ /* 0x003e220000000a00 */
[----:B------:R-:W-:Y:S02]  /*0fd0*/  IADD3 R19, PT, PT, R20, R21, RZ ;  /* 0x0000001514137210 */ /* 0x000fe40007ffe0ff */
[----:B------:R-:W-:-:S03]  /*0fe0*/  IADD3 R15, PT, PT, R2, R20, RZ ;  /* 0x00000014020f7210 */ /* 0x000fc60007ffe0ff */
[----:B0-----:R-:W-:-:S04]  /*0ff0*/  IMAD.WIDE.U32 R18, R19, 0x4, R10 ;  /* 0x0000000413127825 */ /* 0x001fc800078e000a */
[----:B------:R-:W-:Y:S02]  /*1000*/  IMAD.WIDE R10, R15, 0x4, R10 ;  /* 0x000000040f0a7825 */ /* 0x000fe400078e020a */
[----:B------:R-:W2:Y:S01]  /*1010*/  LDG.E R18, desc[UR6][R18.64] ;  /* 0x0000000612127981 */ /* 0x000ea2000c1e1900 */
[----:B------:R-:W0:Y:S03]  /*1020*/  LDC.64 R14, c[0x0][0x380] ;  /* 0x0000e000ff0e7b82 */ /* 0x000e260000000a00 */
[----:B------:R-:W2:Y:S01]  /*1030*/  LDG.E R17, desc[UR6][R10.64] ;  /* 0x000000060a117981 */ /* 0x000ea2000c1e1900 */
[----:B------:R-:W-:-:S05]  /*1040*/  IADD3 R23, P0, PT, R20, R21, RZ ;  /* 0x0000001514177210 */ /* 0x000fca0007f1e0ff */
[----:B------:R-:W-:Y:S01]  /*1050*/  IMAD.X R24, RZ, RZ, RZ, P0 ;  /* 0x000000ffff187224 */ /* 0x000fe200000e06ff */
[----:B0-----:R-:W-:-:S04]  /*1060*/  LEA R14, P0, R23, R14, 0x2 ;  /* 0x0000000e170e7211 */ /* 0x001fc800078010ff */
[----:B------:R-:W-:Y:S02]  /*1070*/  LEA.HI.X R15, R23, R15, R24, 0x2, P0 ;  /* 0x0000000f170f7211 */ /* 0x000fe400000f1418 */
[----:B------:R-:W3:Y:S01]  /*1080*/  LDG.E R23, desc[UR6][R10.64+0x4] ;  /* 0x000004060a177981 */ /* 0x000ee2000c1e1900 */
[----:B--2---:R-:W-:-:S04]  /*1090*/  FADD R22, R17, -R18 ;  /* 0x8000001211167221 */ /* 0x004fc80000000000 */
[----:B------:R-:W-:-:S05]  /*10a0*/  FFMA R17, R22, R16, R17 ;  /* 0x0000001016117223 */ /* 0x000fca0000000011 */
[----:B------:R2:W-:Y:S04]  /*10b0*/  STG.E desc[UR6][R10.64], R17 ;  /* 0x000000110a007986 */ /* 0x0005e8000c101906 */
[----:B------:R-:W3:Y:S01]  /*10c0*/  LDG.E R14, desc[UR6][R14.64+0x4] ;  /* 0x000004060e0e7981 */ /* 0x000ee2000c1e1900 */
[----:B------:R-:W-:Y:S01]  /*10d0*/  IADD3 R20, PT, PT, R20, 0x2, RZ ;  /* 0x0000000214147810 */ /* 0x000fe20007ffe0ff */
[----:B---3--:R-:W-:-:S04]  /*10e0*/  FADD R18, R23, -R14 ;  /* 0x8000000e17127221 */ /* 0x008fc80000000000 */
[----:B------:R-:W-:-:S05]  /*10f0*/  FFMA R23, R18, R16, R23 ;  /* 0x0000001012177223 */ /* 0x000fca0000000017 */
[----:B------:R2:W-:Y:S02]  /*1100*/  STG.E desc[UR6][R10.64+0x4], R23 ;  /* 0x000004170a007986 */ /* 0x0005e4000c101906 */
.L_x_11:
[----:B------:R-:W-:Y:S05]  /*1110*/  @!P1 BRA `(.L_x_1) ;  /* 0x0000000000289947 */ /* 0x000fea0003800000 */
[----:B012---:R-:W0:Y:S01]  /*1120*/  LDC.64 R10, c[0x0][0x380] ;  /* 0x0000e000ff0a7b82 */ /* 0x007e220000000a00 */
[----:B------:R-:W-:Y:S01]  /*1130*/  IADD3 R15, PT, PT, R21, R20, RZ ;  /* 0x00000014150f7210 */ /* 0x000fe20007ffe0ff */
[----:B------:R-:W-:-:S04]  /*1140*/  IMAD.IADD R17, R2, 0x1, R20 ;  /* 0x0000000102117824 */ /* 0x000fc800078e0214 */
[----:B0-----:R-:W-:-:S04]  /*1150*/  IMAD.WIDE.U32 R14, R15, 0x4, R10 ;  /* 0x000000040f0e7825 */ /* 0x001fc800078e000a */
[----:B------:R-:W-:Y:S02]  /*1160*/  IMAD.WIDE R10, R17, 0x4, R10 ;  /* 0x00000004110a7825 */ /* 0x000fe400078e020a */
[----:B------:R-:W2:Y:S04]  /*1170*/  LDG.E R14, desc[UR6][R14.64] ;  /* 0x000000060e0e7981 */ /* 0x000ea8000c1e1900 */
[----:B------:R-:W2:Y:S02]  /*1180*/  LDG.E R17, desc[UR6][R10.64] ;  /* 0x000000060a117981 */ /* 0x000ea4000c1e1900 */
[----:B--2---:R-:W-:-:S04]  /*1190*/  FADD R18, R17, -R14 ;  /* 0x8000000e11127221 */ /* 0x004fc80000000000 */
[----:B------:R-:W-:-:S05]  /*11a0*/  FFMA R17, R18, R16, R17 ;  /* 0x0000001012117223 */ /* 0x000fca0000000011 */
[----:B------:R3:W-:Y:S02]  /*11b0*/  STG.E desc[UR6][R10.64], R17 ;  /* 0x000000110a007986 */ /* 0x0007e4000c101906 */
.L_x_1:
[----:B------:R-:W-:Y:S05]  /*11c0*/  BSYNC.RECONVERGENT B0 ;  /* 0x0000000000007941 */ /* 0x000fea0003800200 */
.L_x_0:
[----:B0123--:R-:W0:Y:S01]  /*11d0*/  LDC R10, c[0x0][0x388] ;  /* 0x0000e200ff0a7b82 */ /* 0x00fe220000000800 */
[----:B------:R-:W-:-:S06]  /*11e0*/  UIADD3 UR5, UPT, UPT, UR4, 0x1, URZ ;  /* 0x0000000104057890 */ /* 0x000fcc000fffe0ff */
[----:B0-----:R-:W-:-:S13]  /*11f0*/  ISETP.NE.AND P0, PT, R10, UR5, PT ;  /* 0x000000050a007c0c */ /* 0x001fda000bf05270 */
[----:B------:R-:W-:Y:S05]  /*1200*/  @!P0 EXIT ;  /* 0x000000000000894d */ /* 0x000fea0003800000 */
[----:B------:R-:W-:Y:S01]  /*1210*/  UMOV UR4, UR5 ;  /* 0x0000000500047c82 */ /* 0x000fe20008000000 */
[----:B------:R-:W-:Y:S05]  /*1220*/  BRA `(.L_x_12) ;  /* 0xffffffec00e07947 */ /* 0x000fea000383ffff */
        .weak           $__internal_0_$__cuda_sm3x_div_rn_noftz_f32_slowpath
        .type           $__internal_0_$__cuda_sm3x_div_rn_noftz_f32_slowpath,@function
        .size           $__internal_0_$__cuda_sm3x_div_rn_noftz_f32_slowpath,(.L_x_94 - $__internal_0_$__cuda_sm3x_div_rn_noftz_f32_slowpath)
$__internal_0_$__cuda_sm3x_div_rn_noftz_f32_slowpath:
[----:B------:R-:W0:Y:S01]  /*1230*/  LDC R11, c[0x0][0x390] ;  /* 0x0000e400ff0b7b82 */ /* 0x000e220000000800 */
[----:B------:R-:W-:Y:S01]  /*1240*/  SHF.R.U32.HI R15, RZ, 0x17, R22 ;  /* 0x00000017ff0f7819 */ /* 0x000fe20000011616 */
[----:B------:R-:W1:Y:S01]  /*1250*/  LDCU UR5, c[0x0][0x390] ;  /* 0x00007200ff0577ac */ /* 0x000e620008000800 */
[----:B------:R-:W-:Y:S02]  /*1260*/  BSSY.RECONVERGENT B2, `(.L_x_13) ;  /* 0x0000063000027945 */ /* 0x000fe40003800200 */
[----:B------:R-:W-:-:S04]  /*1270*/  LOP3.LUT R15, R15, 0xff, RZ, 0xc0, !PT ;  /* 0x000000ff0f0f7812 */ /* 0x000fc800078ec0ff */
[----:B------:R-:W-:-:S04]  /*1280*/  IADD3 R19, PT, PT, R15, -0x1, RZ ;  /* 0xffffffff0f137810 */ /* 0x000fc80007ffe0ff */
[----:B------:R-:W-:Y:S01]  /*1290*/  ISETP.GT.U32.AND P0, PT, R19, 0xfd, PT ;  /* 0x000000fd1300780c */ /* 0x000fe20003f04070 */
[----:B-1----:R-:W-:Y:S01]  /*12a0*/  IMAD.U32 R17, RZ, RZ, UR5 ;  /* 0x00000005ff117e24 */ /* 0x002fe2000f8e00ff */
[----:B0-----:R-:W-:-:S04]  /*12b0*/  SHF.R.U32.HI R10, RZ, 0x17, R11 ;  /* 0x00000017ff0a7819 */ /* 0x001fc8000001160b */
[----:B------:R-:W-:-:S04]  /*12c0*/  LOP3.LUT R10, R10, 0xff, RZ, 0xc0, !PT ;  /* 0x000000ff0a0a7812 */ /* 0x000fc800078ec0ff */
[----:B------:R-:W-:-:S04]  /*12d0*/  IADD3 R18, PT, PT, R10, -0x1, RZ ;  /* 0xffffffff0a127810 */ /* 0x000fc80007ffe0ff */
[----:B------:R-:W-:-:S13]  /*12e0*/  ISETP.GT.U32.OR P0, PT, R18, 0xfd, P0 ;  /* 0x000000fd1200780c */ /* 0x000fda0000704470 */
[----:B------:R-:W-:Y:S01]  /*12f0*/  @!P0 MOV R16, RZ ;  /* 0x000000ff00108202 */ /* 0x000fe20000000f00 */
[----:B------:R-:W-:Y:S06]  /*1300*/  @!P0 BRA `(.L_x_14) ;  /* 0x00000000005c8947 */ /* 0x000fec0003800000 */
[----:B------:R-:W-:Y:S02]  /*1310*/  FSETP.GTU.FTZ.AND P0, PT, |R11|, +INF , PT ;  /* 0x7f8000000b00780b */ /* 0x000fe40003f1c200 */
[----:B------:R-:W-:-:S04]  /*1320*/  FSETP.GTU.FTZ.AND P1, PT, |R22|, +INF , PT ;  /* 0x7f8000001600780b */ /* 0x000fc80003f3c200 */
[----:B------:R-:W-:-:S13]  /*1330*/  PLOP3.LUT P0, PT, P0, P1, PT, 0xf8, 0x8f ;  /* 0x00000000008f781c */ /* 0x000fda0000703f70 */
[----:B------:R-:W-:Y:S05]  /*1340*/  @P0 BRA `(.L_x_15) ;  /* 0x00000004004c0947 */ /* 0x000fea0003800000 */
[----:B------:R-:W-:-:S13]  /*1350*/  LOP3.LUT P0, RZ, R22, 0x7fffffff, R17, 0xc8, !PT ;  /* 0x7fffffff16ff7812 */ /* 0x000fda000780c811 */
[----:B------:R-:W-:Y:S05]  /*1360*/  @!P0 BRA `(.L_x_16) ;  /* 0x00000004003c8947 */ /* 0x000fea0003800000 */
[C---:B------:R-:W-:Y:S02]  /*1370*/  FSETP.NEU.FTZ.AND P3, PT, |R11|.reuse, +INF , PT ;  /* 0x7f8000000b00780b */ /* 0x040fe40003f7d200 */
[----:B------:R-:W-:Y:S02]  /*1380*/  FSETP.NEU.FTZ.AND P1, PT, |R22|, +INF , PT ;  /* 0x7f8000001600780b */ /* 0x000fe40003f3d200 */
[----:B------:R-:W-:-:S11]  /*1390*/  FSETP.NEU.FTZ.AND P0, PT, |R11|, +INF , PT ;  /* 0x7f8000000b00780b */ /* 0x000fd60003f1d200 */
[----:B------:R-:W-:Y:S05]  /*13a0*/  @!P1 BRA !P3, `(.L_x_16) ;  /* 0x00000004002c9947 */ /* 0x000fea0005800000 */
[----:B------:R-:W-:-:S04]  /*13b0*/  LOP3.LUT P3, RZ, R17, 0x7fffffff, RZ, 0xc0, !PT ;  /* 0x7fffffff11ff7812 */ /* 0x000fc8000786c0ff */
[----:B------:R-:W-:-:S13]  /*13c0*/  PLOP3.LUT P1, PT, P1, P3, PT, 0x2f, 0xf2 ;  /* 0x0000000000f2781c */ /* 0x000fda0000f26577 */
[----:B------:R-:W-:Y:S05]  /*13d0*/  @P1 BRA `(.L_x_17) ;  /* 0x0000000400181947 */ /* 0x000fea0003800000 */
[----:B------:R-:W-:-:S04]  /*13e0*/  LOP3.LUT P1, RZ, R22, 0x7fffffff, RZ, 0xc0, !PT ;  /* 0x7fffffff16ff7812 */ /* 0x000fc8000782c0ff */
[----:B------:R-:W-:-:S13]  /*13f0*/  PLOP3.LUT P0, PT, P0, P1, PT, 0x2f, 0xf2 ;  /* 0x0000000000f2781c */ /* 0x000fda0000702577 */
[----:B------:R-:W-:Y:S05]  /*1400*/  @P0 BRA `(.L_x_18) ;  /* 0x0000000400000947 */ /* 0x000fea0003800000 */
[----:B------:R-:W-:Y:S02]  /*1410*/  ISETP.GE.AND P0, PT, R18, RZ, PT ;  /* 0x000000ff1200720c */ /* 0x000fe40003f06270 */
[----:B------:R-:W-:-:S11]  /*1420*/  ISETP.GE.AND P1, PT, R19, RZ, PT ;  /* 0x000000ff1300720c */ /* 0x000fd60003f26270 */
[----:B------:R-:W-:Y:S01]  /*1430*/  @P0 MOV R16, RZ ;  /* 0x000000ff00100202 */ /* 0x000fe20000000f00 */
[----:B------:R-:W-:Y:S02]  /*1440*/  @!P0 IMAD.MOV.U32 R16, RZ, RZ, -0x40 ;  /* 0xffffffc0ff108424 */ /* 0x000fe400078e00ff */
[----:B------:R-:W-:Y:S01]  /*1450*/  @!P0 FFMA R17, R11, 1.84467440737095516160e+19, RZ ;  /* 0x5f8000000b118823 */ /* 0x000fe200000000ff */
[----:B------:R-:W-:Y:S02]  /*1460*/  @!P1 FFMA R22, R22, 1.84467440737095516160e+19, RZ ;  /* 0x5f80000016169823 */ /* 0x000fe400000000ff */
[----:B------:R-:W-:-:S07]  /*1470*/  @!P1 IADD3 R16, PT, PT, R16, 0x40, RZ ;  /* 0x0000004010109810 */ /* 0x000fce0007ffe0ff */
.L_x_14:
[----:B------:R-:W-:Y:S01]  /*1480*/  LEA R11, R15, 0xc0800000, 0x17 ;  /* 0xc08000000f0b7811 */ /* 0x000fe200078eb8ff */
[----:B------:R-:W-:Y:S01]  /*1490*/  VIADD R20, R10, 0xffffff81 ;  /* 0xffffff810a147836 */ /* 0x000fe20000000000 */
[----:B------:R-:W-:Y:S02]  /*14a0*/  BSSY.RECONVERGENT B3, `(.L_x_19) ;  /* 0x0000035000037945 */ /* 0x000fe40003800200 */
[----:B------:R-:W-:Y:S01]  /*14b0*/  IADD3 R22, PT, PT, -R11, R22, RZ ;  /* 0x000000160b167210 */ /* 0x000fe20007ffe1ff */
[----:B------:R-:W-:-:S03]  /*14c0*/  IMAD R10, R20, -0x800000, R17 ;  /* 0xff800000140a7824 */ /* 0x000fc600078e0211 */
[----:B------:R-:W0:Y:S01]  /*14d0*/  MUFU.RCP R11, R22 ;  /* 0x00000016000b7308 */ /* 0x000e220000001000 */
[----:B------:R-:W-:-:S04]  /*14e0*/  FADD.FTZ R19, -R22, -RZ ;  /* 0x800000ff16137221 */ /* 0x000fc80000010100 */
[----:B0-----:R-:W-:-:S04]  /*14f0*/  FFMA R18, R11, R19, 1 ;  /* 0x3f8000000b127423 */ /* 0x001fc80000000013 */
[----:B------:R-:W-:-:S04]  /*1500*/  FFMA R11, R11, R18, R11 ;  /* 0x000000120b0b7223 */ /* 0x000fc8000000000b */
[----:B------:R-:W-:-:S04]  /*1510*/  FFMA R18, R10, R11, RZ ;  /* 0x0000000b0a127223 */ /* 0x000fc800000000ff */
[----:B------:R-:W-:-:S04]  /*1520*/  FFMA R17, R19, R18, R10 ;  /* 0x0000001213117223 */ /* 0x000fc8000000000a */
[----:B------:R-:W-:Y:S01]  /*1530*/  FFMA R18, R11, R17, R18 ;  /* 0x000000110b127223 */ /* 0x000fe20000000012 */
[----:B------:R-:W-:-:S03]  /*1540*/  IADD3 R17, PT, PT, R20, 0x7f, -R15 ;  /* 0x0000007f14117810 */ /* 0x000fc60007ffe80f */
[----:B------:R-:W-:Y:S01]  /*1550*/  FFMA R19, R19, R18, R10 ;  /* 0x0000001213137223 */ /* 0x000fe2000000000a */
[----:B------:R-:W-:-:S03]  /*1560*/  IADD3 R17, PT, PT, R17, R16, RZ ;  /* 0x0000001011117210 */ /* 0x000fc60007ffe0ff */
[----:B------:R-:W-:-:S05]  /*1570*/  FFMA R10, R11, R19, R18 ;  /* 0x000000130b0a7223 */ /* 0x000fca0000000012 */
[----:B------:R-:W-:-:S04]  /*1580*/  SHF.R.U32.HI R15, RZ, 0x17, R10 ;  /* 0x00000017ff0f7819 */ /* 0x000fc8000001160a */
[----:B------:R-:W-:-:S04]  /*1590*/  LOP3.LUT R15, R15, 0xff, RZ, 0xc0, !PT ;  /* 0x000000ff0f0f7812 */ /* 0x000fc800078ec0ff */
[----:B------:R-:W-:-:S05]  /*15a0*/  IADD3 R20, PT, PT, R15, R17, RZ ;  /* 0x000000110f147210 */ /* 0x000fca0007ffe0ff */
[----:B------:R-:W-:-:S05]  /*15b0*/  VIADD R15, R20, 0xffffffff ;  /* 0xffffffff140f7836 */ /* 0x000fca0000000000 */
[----:B------:R-:W-:-:S13]  /*15c0*/  ISETP.GE.U32.AND P0, PT, R15, 0xfe, PT ;  /* 0x000000fe0f00780c */ /* 0x000fda0003f06070 */
[----:B------:R-:W-:Y:S05]  /*15d0*/  @!P0 BRA `(.L_x_20) ;  /* 0x0000000000808947 */ /* 0x000fea0003800000 */
[----:B------:R-:W-:-:S13]  /*15e0*/  ISETP.GT.AND P0, PT, R20, 0xfe, PT ;  /* 0x000000fe1400780c */ /* 0x000fda0003f04270 */
[----:B------:R-:W-:Y:S05]  /*15f0*/  @P0 BRA `(.L_x_21) ;  /* 0x00000000006c0947 */ /* 0x000fea0003800000 */
[----:B------:R-:W-:-:S13]  /*1600*/  ISETP.GE.AND P0, PT, R20, 0x1, PT ;  /* 0x000000011400780c */ /* 0x000fda0003f06270 */
[----:B------:R-:W-:Y:S05]  /*1610*/  @P0 BRA `(.L_x_22) ;  /* 0x0000000000740947 */ /* 0x000fea0003800000 */
[----:B------:R-:W-:Y:S02]  /*1620*/  ISETP.GE.AND P0, PT, R20, -0x18, PT ;  /* 0xffffffe81400780c */ /* 0x000fe40003f06270 */
[----:B------:R-:W-:-:S11]  /*1630*/  LOP3.LUT R10, R10, 0x80000000, RZ, 0xc0, !PT ;  /* 0x800000000a0a7812 */ /* 0x000fd600078ec0ff */
[----:B------:R-:W-:Y:S05]  /*1640*/  @!P0 BRA `(.L_x_22) ;  /* 0x0000000000688947 */ /* 0x000fea0003800000 */
[-CC-:B------:R-:W-:Y:S01]  /*1650*/  FFMA.RZ R15, R11, R19.reuse, R18.reuse ;  /* 0x000000130b0f7223 */ /* 0x180fe2000000c012 */
[C---:B------:R-:W-:Y:S02]  /*1660*/  ISETP.NE.AND P3, PT, R20.reuse, RZ, PT ;  /* 0x000000ff1400720c */ /* 0x040fe40003f65270 */
[C---:B------:R-:W-:Y:S02]  /*1670*/  ISETP.NE.AND P1, PT, R20.reuse, RZ, PT ;  /* 0x000000ff1400720c */ /* 0x040fe40003f25270 */
[----:B------:R-:W-:Y:S01]  /*1680*/  LOP3.LUT R16, R15, 0x7fffff, RZ, 0xc0, !PT ;  /* 0x007fffff0f107812 */ /* 0x000fe200078ec0ff */
[CCC-:B------:R-:W-:Y:S01]  /*1690*/  FFMA.RP R15, R11.reuse, R19.reuse, R18.reuse ;  /* 0x000000130b0f7223 */ /* 0x1c0fe20000008012 */
[----:B------:R-:W-:Y:S01]  /*16a0*/  FFMA.RM R18, R11, R19, R18 ;  /* 0x000000130b127223 */ /* 0x000fe20000004012 */
[----:B------:R-:W-:Y:S02]  /*16b0*/  IADD3 R11, PT, PT, R20, 0x20, RZ ;  /* 0x00000020140b7810 */ /* 0x000fe40007ffe0ff */
[----:B------:R-:W-:-:S02]  /*16c0*/  LOP3.LUT R16, R16, 0x800000, RZ, 0xfc, !PT ;  /* 0x0080000010107812 */ /* 0x000fc400078efcff */
[----:B------:R-:W-:Y:S02]  /*16d0*/  IADD3 R17, PT, PT, -R20, RZ, RZ ;  /* 0x000000ff14117210 */ /* 0x000fe40007ffe1ff */
[----:B------:R-:W-:Y:S02]  /*16e0*/  SHF.L.U32 R11, R16, R11, RZ ;  /* 0x0000000b100b7219 */ /* 0x000fe400000006ff */
[----:B------:R-:W-:Y:S02]  /*16f0*/  FSETP.NEU.FTZ.AND P0, PT, R15, R18, PT ;  /* 0x000000120f00720b */ /* 0x000fe40003f1d000 */
[----:B------:R-:W-:Y:S02]  /*1700*/  SEL R15, R17, RZ, P3 ;  /* 0x000000ff110f7207 */ /* 0x000fe40001800000 */
[----:B------:R-:W-:Y:S02]  /*1710*/  ISETP.NE.AND P1, PT, R11, RZ, P1 ;  /* 0x000000ff0b00720c */ /* 0x000fe40000f25270 */
[----:B------:R-:W-:-:S02]  /*1720*/  SHF.R.U32.HI R15, RZ, R15, R16 ;  /* 0x0000000fff0f7219 */ /* 0x000fc40000011610 */
[----:B------:R-:W-:Y:S02]  /*1730*/  PLOP3.LUT P0, PT, P0, P1, PT, 0xf8, 0x8f ;  /* 0x00000000008f781c */ /* 0x000fe40000703f70 */
[----:B------:R-:W-:Y:S02]  /*1740*/  SHF.R.U32.HI R16, RZ, 0x1, R15 ;  /* 0x00000001ff107819 */ /* 0x000fe4000001160f */
[----:B------:R-:W-:-:S04]  /*1750*/  SEL R11, RZ, 0x1, !P0 ;  /* 0x00000001ff0b7807 */ /* 0x000fc80004000000 */
[----:B------:R-:W-:-:S04]  /*1760*/  LOP3.LUT R18, R11, 0x1, R16, 0xf8, !PT ;  /* 0x000000010b127812 */ /* 0x000fc800078ef810 */
[----:B------:R-:W-:-:S05]  /*1770*/  LOP3.LUT R15, R18, R15, RZ, 0xc0, !PT ;  /* 0x0000000f120f7212 */ /* 0x000fca00078ec0ff */
[----:B------:R-:W-:-:S05]  /*1780*/  IMAD.IADD R15, R16, 0x1, R15 ;  /* 0x00000001100f7824 */ /* 0x000fca00078e020f */
[----:B------:R-:W-:Y:S01]  /*1790*/  LOP3.LUT R10, R15, R10, RZ, 0xfc, !PT ;  /* 0x0000000a0f0a7212 */ /* 0x000fe200078efcff */
[----:B------:R-:W-:Y:S06]  /*17a0*/  BRA `(.L_x_22) ;  /* 0x0000000000107947 */ /* 0x000fec0003800000 */
.L_x_21:
[----:B------:R-:W-:-:S04]  /*17b0*/  LOP3.LUT R10, R10, 0x80000000, RZ, 0xc0, !PT ;  /* 0x800000000a0a7812 */ /* 0x000fc800078ec0ff */
[----:B------:R-:W-:Y:S01]  /*17c0*/  LOP3.LUT R10, R10, 0x7f800000, RZ, 0xfc, !PT ;  /* 0x7f8000000a0a7812 */ /* 0x000fe200078efcff */
[----:B------:R-:W-:Y:S06]  /*17d0*/  BRA `(.L_x_22) ;  /* 0x0000000000047947 */ /* 0x000fec0003800000 */
.L_x_20:
[----:B------:R-:W-:-:S07]  /*17e0*/  LEA R10, R17, R10, 0x17 ;  /* 0x0000000a110a7211 */ /* 0x000fce00078eb8ff */
.L_x_22:
[----:B------:R-:W-:Y:S05]  /*17f0*/  BSYNC.RECONVERGENT B3 ;  /* 0x0000000000037941 */ /* 0x000fea0003800200 */
.L_x_19:
[----:B------:R-:W-:Y:S05]  /*1800*/  BRA `(.L_x_23) ;  /* 0x0000000000207947 */ /* 0x000fea0003800000 */
.L_x_18:
[----:B------:R-:W-:-:S04]  /*1810*/  LOP3.LUT R10, R22, 0x80000000, R17, 0x48, !PT ;  /* 0x80000000160a7812 */ /* 0x000fc800078e4811 */
[----:B------:R-:W-:Y:S01]  /*1820*/  LOP3.LUT R10, R10, 0x7f800000, RZ, 0xfc, !PT ;  /* 0x7f8000000a0a7812 */ /* 0x000fe200078efcff */
[----:B------:R-:W-:Y:S06]  /*1830*/  BRA `(.L_x_23) ;  /* 0x0000000000147947 */ /* 0x000fec0003800000 */
.L_x_17:
[----:B------:R-:W-:Y:S01]  /*1840*/  LOP3.LUT R10, R22, 0x80000000, R17, 0x48, !PT ;  /* 0x80000000160a7812 */ /* 0x000fe200078e4811 */
[----:B------:R-:W-:Y:S06]  /*1850*/  BRA `(.L_x_23) ;  /* 0x00000000000c7947 */ /* 0x000fec0003800000 */
.L_x_16:
[----:B------:R-:W0:Y:S01]  /*1860*/  MUFU.RSQ R10, -QNAN ;  /* 0xffc00000000a7908 */ /* 0x000e220000001400 */
[----:B------:R-:W-:Y:S05]  /*1870*/  BRA `(.L_x_23) ;  /* 0x0000000000047947 */ /* 0x000fea0003800000 */
.L_x_15:
[----:B------:R-:W-:-:S07]  /*1880*/  FADD.FTZ R10, R22, R11 ;  /* 0x0000000b160a7221 */ /* 0x000fce0000010000 */
.L_x_23:
[----:B------:R-:W-:Y:S05]  /*1890*/  BSYNC.RECONVERGENT B2 ;  /* 0x0000000000027941 */ /* 0x000fea0003800200 */
.L_x_13:
[----:B------:R-:W-:-:S04]  /*18a0*/  HFMA2 R15, -RZ, RZ, 0, 0 ;  /* 0x00000000ff0f7431 */ /* 0x000fc800000001ff */
[----:B0-----:R-:W-:Y:S05]  /*18b0*/  RET.REL.NODEC R14 `(_Z22apply_repulsion_kernelPfiif) ;  /* 0xffffffe40ed07950 */ /* 0x001fea0003c3ffff */
.L_x_24:
[----:B------:R-:W-:-:S00]  /*18c0*/  BRA `(.L_x_24) ;  /* 0xfffffffc00fc7947 */ /* 0x000fc0000383ffff */
[----:B------:R-:W-:-:S00]  /*18d0*/  NOP ;  /* 0x0000000000007918 */ /* 0x000fc00000000000 */
        /* <DEDUP_REMOVED lines=10> */
.L_x_94:


//--------------------- .text._Z23update_centroids_kernelPfPKfS1_PKifii --------------------------
	.section	.text._Z23update_centroids_kernelPfPKfS1_PKifii,"ax",@progbits
	.align	128
        .global         _Z23update_centroids_kernelPfPKfS1_PKifii
        .type           _Z23update_centroids_kernelPfPKfS1_PKifii,@function
        .size           _Z23update_centroids_kernelPfPKfS1_PKifii,(.L_x_95 - _Z23update_centroids_kernelPfPKfS1_PKifii)
        .other          _Z23update_centroids_kernelPfPKfS1_PKifii,@"STO_CUDA_ENTRY STV_DEFAULT"
_Z23update_centroids_kernelPfPKfS1_PKifii:
.text._Z23update_centroids_kernelPfPKfS1_PKifii:
[----:B------:R-:W-:Y:S01]  /*0000*/  LDC R1, c[0x0][0x37c] ;  /* 0x0000df00ff017b82 */ /* 0x000fe20000000800 */
[----:B------:R-:W0:Y:S07]  /*0010*/  S2R R0, SR_TID.X ;  /* 0x0000000000007919 */ /* 0x000e2e0000002100 */
[----:B------:R-:W0:Y:S01]  /*0020*/  S2UR UR4, SR_CTAID.X ;  /* 0x00000000000479c3 */ /* 0x000e220000002500 */
[----:B------:R-:W1:Y:S07]  /*0030*/  LDCU UR5, c[0x0][0x3a4] ;  /* 0x00007480ff0577ac */ /* 0x000e6e0008000800 */
[----:B------:R-:W0:Y:S08]  /*0040*/  LDC R3, c[0x0][0x360] ;  /* 0x0000d800ff037b82 */ /* 0x000e300000000800 */
[----:B------:R-:W2:Y:S01]  /*0050*/  LDC R2, c[0x0][0x3a8] ;  /* 0x0000ea00ff027b82 */ /* 0x000ea20000000800 */
[----:B0-----:R-:W-:Y:S01]  /*0060*/  IMAD R3, R3, UR4, R0 ;  /* 0x0000000403037c24 */ /* 0x001fe2000f8e0200 */
[----:B--2---:R-:W-:-:S04]  /*0070*/  ISETP.GE.AND P0, PT, R2, 0x1, PT ;  /* 0x000000010200780c */ /* 0x004fc80003f06270 */
[----:B-1----:R-:W-:-:S13]  /*0080*/  ISETP.GE.OR P0, PT, R3, UR5, !P0 ;  /* 0x0000000503007c0c */ /* 0x002fda000c706670 */
[----:B------:R-:W-:Y:S05]  /*0090*/  @P0 EXIT ;  /* 0x000000000000094d */ /* 0x000fea0003800000 */
[----:B------:R-:W0:Y:S01]  /*00a0*/  LDC.64 R10, c[0x0][0x398] ;  /* 0x0000e600ff0a7b82 */ /* 0x000e220000000a00 */
[C---:B------:R-:W-:Y:S01]  /*00b0*/  ISETP.GE.U32.AND P0, PT, R2.reuse, 0x4, PT ;  /* 0x000000040200780c */ /* 0x040fe20003f06070 */
[----:B------:R-:W1:Y:S01]  /*00c0*/  LDCU.64 UR10, c[0x0][0x358] ;  /* 0x00006b00ff0a77ac */ /* 0x000e620008000a00 */
[----:B------:R-:W-:Y:S01]  /*00d0*/  IMAD R4, R3, R2, RZ ;  /* 0x0000000203047224 */ /* 0x000fe200078e02ff */
[----:B------:R-:W-:Y:S01]  /*00e0*/  LOP3.LUT R22, R2, 0x3, RZ, 0xc0, !PT ;  /* 0x0000000302167812 */ /* 0x000fe200078ec0ff */
[----:B------:R-:W-:-:S03]  /*00f0*/  IMAD.MOV.U32 R5, RZ, RZ, RZ ;  /* 0x000000ffff057224 */ /* 0x000fc600078e00ff */
[----:B------:R-:W2:Y:S01]  /*0100*/  LDC R6, c[0x0][0x3a0] ;  /* 0x0000e800ff067b82 */ /* 0x000ea20000000800 */
[----:B0-----:R-:W-:-:S04]  /*0110*/  IMAD.WIDE R10, R3, 0x4, R10 ;  /* 0x00000004030a7825 */ /* 0x001fc800078e020a */
[----:B--2---:R-:W-:Y:S01]  /*0120*/  FADD R6, -R6, 1 ;  /* 0x3f80000006067421 */ /* 0x004fe20000000100 */
[----:B-1----:R-:W-:Y:S06]  /*0130*/  @!P0 BRA `(.L_x_25) ;  /* 0x0000000800108947 */ /* 0x002fec0003800000 */
[----:B------:R-:W0:Y:S01]  /*0140*/  LDCU.128 UR12, c[0x0][0x380] ;  /* 0x00007000ff0c77ac */ /* 0x000e220008000c00 */
[----:B------:R-:W-:Y:S01]  /*0150*/  LOP3.LUT R5, R2, 0x7ffffffc, RZ, 0xc0, !PT ;  /* 0x7ffffffc02057812 */ /* 0x000fe200078ec0ff */
[----:B------:R-:W-:Y:S01]  /*0160*/  IMAD.MOV.U32 R21, RZ, RZ, R4 ;  /* 0x000000ffff157224 */ /* 0x000fe200078e0004 */
[----:B------:R-:W1:Y:S02]  /*0170*/  LDCU.64 UR8, c[0x0][0x390] ;  /* 0x00007200ff0877ac */ /* 0x000e640008000a00 */
[----:B------:R-:W-:Y:S01]  /*0180*/  IADD3 R20, PT, PT, -R5, RZ, RZ ;  /* 0x000000ff05147210 */ /* 0x000fe20007ffe1ff */
[----:B------:R-:W2:Y:S01]  /*0190*/  LDCU UR16, c[0x0][0x3a0] ;  /* 0x00007400ff1077ac */ /* 0x000ea20008000800 */
[----:B0-----:R-:W-:Y:S02]  /*01a0*/  UIADD3 UR6, UP1, UPT, UR12, 0x8, URZ ;  /* 0x000000080c067890 */ /* 0x001fe4000ff3e0ff */
[----:B------:R-:W-:Y:S02]  /*01b0*/  UIADD3 UR4, UP2, UPT, UR14, 0x8, URZ ;  /* 0x000000080e047890 */ /* 0x000fe4000ff5e0ff */
[----:B-1----:R-:W-:-:S02]  /*01c0*/  UIADD3 UR8, UP0, UPT, UR8, 0x8, URZ ;  /* 0x0000000808087890 */ /* 0x002fc4000ff1e0ff */
[----:B------:R-:W-:Y:S02]  /*01d0*/  UIADD3.X UR7, UPT, UPT, URZ, UR13, URZ, UP1, !UPT ;  /* 0x0000000dff077290 */ /* 0x000fe40008ffe4ff */
[----:B------:R-:W-:Y:S02]  /*01e0*/  UIADD3.X UR5, UPT, UPT, URZ, UR15, URZ, UP2, !UPT ;  /* 0x0000000fff057290 */ /* 0x000fe400097fe4ff */
[----:B--2---:R-:W-:-:S12]  /*01f0*/  UIADD3.X UR9, UPT, UPT, URZ, UR9, URZ, UP0, !UPT ;  /* 0x00000009ff097290 */ /* 0x004fd800087fe4ff */
.L_x_46:
[----:B--2---:R-:W2:Y:S01]  /*0200*/  LDG.E R0, desc[UR10][R10.64] ;  /* 0x0000000a0a007981 */ /* 0x004ea2000c1e1900 */
[----:B------:R-:W-:Y:S01]  /*0210*/  MOV R17, UR9 ;  /* 0x0000000900117c02 */ /* 0x000fe20008000f00 */
[----:B------:R-:W-:Y:S01]  /*0220*/  IMAD.U32 R16, RZ, RZ, UR8 ;  /* 0x00000008ff107e24 */ /* 0x000fe2000f8e00ff */
[----:B01-34-:R-:W-:Y:S01]  /*0230*/  MOV R15, UR7 ;  /* 0x00000007000f7c02 */ /* 0x01bfe20008000f00 */
[----:B------:R-:W-:Y:S01]  /*0240*/  IMAD.U32 R14, RZ, RZ, UR6 ;  /* 0x00000006ff0e7e24 */ /* 0x000fe2000f8e00ff */
[----:B------:R-:W-:Y:S01]  /*0250*/  BSSY.RECONVERGENT B2, `(.L_x_26) ;  /* 0x0000016000027945 */ /* 0x000fe20003800200 */
[----:B------:R-:W-:-:S04]  /*0260*/  IMAD.WIDE R16, R21, 0x4, R16 ;  /* 0x0000000415107825 */ /* 0x000fc800078e0210 */
[----:B------:R-:W-:Y:S01]  /*0270*/  IMAD.WIDE R14, R21, 0x4, R14 ;  /* 0x00000004150e7825 */ /* 0x000fe200078e020e */
[----:B--2---:R-:W-:-:S13]  /*0280*/  ISETP.GE.AND P0, PT, R0, 0x1, PT ;  /* 0x000000010000780c */ /* 0x004fda0003f06270 */
[----:B------:R-:W-:Y:S05]  /*0290*/  @!P0 BRA `(.L_x_27) ;  /* 0x0000000000408947 */ /* 0x000fea0003800000 */
[----:B------:R-:W2:Y:S01]  /*02a0*/  LDG.E R3, desc[UR10][R16.64+-0x8] ;  /* 0xfffff80a10037981 */ /* 0x000ea2000c1e1900 */
[----:B------:R-:W-:Y:S01]  /*02b0*/  I2FP.F32.U32 R0, R0 ;  /* 0x0000000000007245 */ /* 0x000fe20000201000 */
[----:B------:R-:W-:Y:S03]  /*02c0*/  BSSY.RECONVERGENT B3, `(.L_x_28) ;  /* 0x000000c000037945 */ /* 0x000fe60003800200 */
[----:B------:R-:W0:Y:S02]  /*02d0*/  MUFU.RCP R7, R0 ;  /* 0x0000000000077308 */ /* 0x000e240000001000 */
[----:B0-----:R-:W-:-:S04]  /*02e0*/  FFMA R2, -R0, R7, 1 ;  /* 0x3f80000000027423 */ /* 0x001fc80000000107 */
[----:B------:R-:W-:Y:S02]  /*02f0*/  FFMA R2, R7, R2, R7 ;  /* 0x0000000207027223 */ /* 0x000fe40000000007 */
[----:B--2---:R-:W0:Y:S02]  /*0300*/  FCHK P0, R3, R0 ;  /* 0x0000000003007302 */ /* 0x004e240000000000 */
[----:B------:R-:W-:-:S04]  /*0310*/  FFMA R7, R3, R2, RZ ;  /* 0x0000000203077223 */ /* 0x000fc800000000ff */
[----:B------:R-:W-:-:S04]  /*0320*/  FFMA R8, -R0, R7, R3 ;  /* 0x0000000700087223 */ /* 0x000fc80000000103 */
[----:B------:R-:W-:Y:S01]  /*0330*/  FFMA R2, R2, R8, R7 ;  /* 0x0000000802027223 */ /* 0x000fe20000000007 */
[----:B0-----:R-:W-:Y:S06]  /*0340*/  @!P0 BRA `(.L_x_29) ;  /* 0x00000000000c8947 */ /* 0x001fec0003800000 */
[----:B------:R-:W-:-:S07]  /*0350*/  MOV R2, 0x370 ;  /* 0x0000037000027802 */ /* 0x000fce0000000f00 */
[----:B------:R-:W-:Y:S05]  /*0360*/  CALL.REL.NOINC `($__internal_1_$__cuda_sm3x_div_rn_noftz_f32_slowpath) ;  /* 0x0000000c00247944 */ /* 0x000fea0003c00000 */
[----:B------:R-:W-:-:S07]  /*0370*/  IMAD.MOV.U32 R2, RZ, RZ, R7 ;  /* 0x000000ffff027224 */ /* 0x000fce00078e0007 */
.L_x_29:
[----:B------:R-:W-:Y:S05]  /*0380*/  BSYNC.RECONVERGENT B3 ;  /* 0x0000000000037941 */ /* 0x000fea0003800200 */
.L_x_28:
[----:B------:R-:W-:Y:S05]  /*0390*/  BRA `(.L_x_30) ;  /* 0x0000000000047947 */ /* 0x000fea0003800000 */
.L_x_27:
[----:B------:R0:W5:Y:S02]  /*03a0*/  LDG.E R2, desc[UR10][R14.64+-0x8] ;  /* 0xfffff80a0e027981 */ /* 0x000164000c1e1900 */
.L_x_30:
[----:B------:R-:W-:Y:S05]  /*03b0*/  BSYNC.RECONVERGENT B2 ;  /* 0x0000000000027941 */ /* 0x000fea0003800200 */
.L_x_26:
[----:B------:R-:W-:Y:S01]  /*03c0*/  MOV R12, UR4 ;  /* 0x00000004000c7c02 */ /* 0x000fe20008000f00 */
[----:B------:R-:W-:-:S04]  /*03d0*/  IMAD.U32 R13, RZ, RZ, UR5 ;  /* 0x00000005ff0d7e24 */ /* 0x000fc8000f8e00ff */
[----:B------:R-:W-:-:S05]  /*03e0*/  IMAD.WIDE R12, R21, 0x4, R12 ;  /* 0x00000004150c7825 */ /* 0x000fca00078e020c */
[----:B------:R-:W2:Y:S02]  /*03f0*/  LDG.E R0, desc[UR10][R12.64+-0x8] ;  /* 0xfffff80a0c007981 */ /* 0x000ea4000c1e1900 */
[----:B--2---:R-:W-:-:S04]  /*0400*/  FMUL R3, R0, UR16 ;  /* 0x0000001000037c20 */ /* 0x004fc80008400000 */
[----:B-----5:R-:W-:-:S05]  /*0410*/  FFMA R3, R6, R2, R3 ;  /* 0x0000000206037223 */ /* 0x020fca0000000003 */
[----:B------:R1:W-:Y:S04]  /*0420*/  STG.E desc[UR10][R14.64+-0x8], R3 ;  /* 0xfffff8030e007986 */ /* 0x0003e8000c10190a */
[----:B------:R-:W2:Y:S01]  /*0430*/  LDG.E R0, desc[UR10][R10.64] ;  /* 0x0000000a0a007981 */ /* 0x000ea2000c1e1900 */
[----:B------:R-:W-:Y:S01]  /*0440*/  BSSY.RECONVERGENT B2, `(.L_x_31) ;  /* 0x0000015000027945 */ /* 0x000fe20003800200 */
[----:B--2---:R-:W-:-:S13]  /*0450*/  ISETP.GT.AND P0, PT, R0, RZ, PT ;  /* 0x000000ff0000720c */ /* 0x004fda0003f04270 */
[----:B-1----:R-:W-:Y:S05]  /*0460*/  @P0 BRA `(.L_x_32) ;  /* 0x0000000000080947 */ /* 0x002fea0003800000 */
[----:B------:R1:W5:Y:S01]  /*0470*/  LDG.E R3, desc[UR10][R14.64+-0x4] ;  /* 0xfffffc0a0e037981 */ /* 0x000362000c1e1900 */
[----:B------:R-:W-:Y:S05]  /*0480*/  BRA `(.L_x_33) ;  /* 0x0000000000407947 */ /* 0x000fea0003800000 */
.L_x_32:
[----:B------:R-:W2:Y:S01]  /*0490*/  LDG.E R3, desc[UR10][R16.64+-0x4] ;  /* 0xfffffc0a10037981 */ /* 0x000ea2000c1e1900 */
[----:B------:R-:W-:Y:S01]  /*04a0*/  I2FP.F32.U32 R0, R0 ;  /* 0x0000000000007245 */ /* 0x000fe20000201000 */
[----:B------:R-:W-:Y:S03]  /*04b0*/  BSSY.RECONVERGENT B3, `(.L_x_34) ;  /* 0x000000c000037945 */ /* 0x000fe60003800200 */
[----:B------:R-:W1:Y:S02]  /*04c0*/  MUFU.RCP R7, R0 ;  /* 0x0000000000077308 */ /* 0x000e640000001000 */
[----:B-1----:R-:W-:-:S04]  /*04d0*/  FFMA R2, -R0, R7, 1 ;  /* 0x3f80000000027423 */ /* 0x002fc80000000107 */
[----:B------:R-:W-:Y:S02]  /*04e0*/  FFMA R2, R7, R2, R7 ;  /* 0x0000000207027223 */ /* 0x000fe40000000007 */
[----:B--2---:R-:W1:Y:S02]  /*04f0*/  FCHK P0, R3, R0 ;  /* 0x0000000003007302 */ /* 0x004e640000000000 */
[----:B------:R-:W-:-:S04]  /*0500*/  FFMA R7, R3, R2, RZ ;  /* 0x0000000203077223 */ /* 0x000fc800000000ff */
[----:B------:R-:W-:-:S04]  /*0510*/  FFMA R8, -R0, R7, R3 ;  /* 0x0000000700087223 */ /* 0x000fc80000000103 */
[----:B------:R-:W-:Y:S01]  /*0520*/  FFMA R2, R2, R8, R7 ;  /* 0x0000000802027223 */ /* 0x000fe20000000007 */
[----:B-1----:R-:W-:Y:S06]  /*0530*/  @!P0 BRA `(.L_x_35) ;  /* 0x00000000000c8947 */ /* 0x002fec0003800000 */
[----:B------:R-:W-:-:S07]  /*0540*/  MOV R2, 0x560 ;  /* 0x0000056000027802 */ /* 0x000fce0000000f00 */
[----:B0-----:R-:W-:Y:S05]  /*0550*/  CALL.REL.NOINC `($__internal_1_$__cuda_sm3x_div_rn_noftz_f32_slowpath) ;  /* 0x0000000800a87944 */ /* 0x001fea0003c00000 */
[----:B------:R-:W-:-:S07]  /*0560*/  MOV R2, R7 ;  /* 0x0000000700027202 */ /* 0x000fce0000000f00 */
.L_x_35:
[----:B------:R-:W-:Y:S05]  /*0570*/  BSYNC.RECONVERGENT B3 ;  /* 0x0000000000037941 */ /* 0x000fea0003800200 */
.L_x_34:
[----:B------:R-:W-:-:S07]  /*0580*/  IMAD.MOV.U32 R3, RZ, RZ, R2 ;  /* 0x000000ffff037224 */ /* 0x000fce00078e0002 */
.L_x_33:
[----:B------:R-:W-:Y:S05]  /*0590*/  BSYNC.RECONVERGENT B2 ;  /* 0x0000000000027941 */ /* 0x000fea0003800200 */
.L_x_31:
[----:B------:R-:W2:Y:S02]  /*05a0*/  LDG.E R0, desc[UR10][R12.64+-0x4] ;  /* 0xfffffc0a0c007981 */ /* 0x000ea4000c1e1900 */
[----:B--2---:R-:W-:-:S04]  /*05b0*/  FMUL R7, R0, UR16 ;  /* 0x0000001000077c20 */ /* 0x004fc80008400000 */
[----:B-----5:R-:W-:-:S05]  /*05c0*/  FFMA R3, R6, R3, R7 ;  /* 0x0000000306037223 */ /* 0x020fca0000000007 */
[----:B------:R2:W-:Y:S04]  /*05d0*/  STG.E desc[UR10][R14.64+-0x4], R3 ;  /* 0xfffffc030e007986 */ /* 0x0005e8000c10190a */
[----:B------:R-:W3:Y:S01]  /*05e0*/  LDG.E R0, desc[UR10][R10.64] ;  /* 0x0000000a0a007981 */ /* 0x000ee2000c1e1900 */
[----:B------:R-:W-:Y:S01]  /*05f0*/  BSSY.RECONVERGENT B2, `(.L_x_36) ;  /* 0x0000015000027945 */ /* 0x000fe20003800200 */
[----:B---3--:R-:W-:-:S13]  /*0600*/  ISETP.GT.AND P0, PT, R0, RZ, PT ;  /* 0x000000ff0000720c */ /* 0x008fda0003f04270 */
[----:B--2---:R-:W-:Y:S05]  /*0610*/  @P0 BRA `(.L_x_37) ;  /* 0x0000000000080947 */ /* 0x004fea0003800000 */
[----:B------:R2:W5:Y:S01]  /*0620*/  LDG.E R3, desc[UR10][R14.64] ;  /* 0x0000000a0e037981 */ /* 0x000562000c1e1900 */
[----:B------:R-:W-:Y:S05]  /*0630*/  BRA `(.L_x_38) ;  /* 0x0000000000407947 */ /* 0x000fea0003800000 */
.L_x_37:
[----:B------:R-:W2:Y:S01]  /*0640*/  LDG.E R3, desc[UR10][R16.64] ;  /* 0x0000000a10037981 */ /* 0x000ea2000c1e1900 */
[----:B------:R-:W-:Y:S01]  /*0650*/  I2FP.F32.U32 R0, R0 ;  /* 0x0000000000007245 */ /* 0x000fe20000201000 */
[----:B------:R-:W-:Y:S03]  /*0660*/  BSSY.RECONVERGENT B3, `(.L_x_39) ;  /* 0x000000c000037945 */ /* 0x000fe60003800200 */
[----:B------:R-:W3:Y:S02]  /*0670*/  MUFU.RCP R7, R0 ;  /* 0x0000000000077308 */ /* 0x000ee40000001000 */
[----:B---3--:R-:W-:-:S04]  /*0680*/  FFMA R2, -R0, R7, 1 ;  /* 0x3f80000000027423 */ /* 0x008fc80000000107 */
[----:B------:R-:W-:Y:S02]  /*0690*/  FFMA R2, R7, R2, R7 ;  /* 0x0000000207027223 */ /* 0x000fe40000000007 */
[----:B--2---:R-:W2:Y:S02]  /*06a0*/  FCHK P0, R3, R0 ;  /* 0x0000000003007302 */ /* 0x004ea40000000000 */
[----:B------:R-:W-:-:S04]  /*06b0*/  FFMA R7, R3, R2, RZ ;  /* 0x0000000203077223 */ /* 0x000fc800000000ff */
[----:B------:R-:W-:-:S04]  /*06c0*/  FFMA R8, -R0, R7, R3 ;  /* 0x0000000700087223 */ /* 0x000fc80000000103 */
[----:B------:R-:W-:Y:S01]  /*06d0*/  FFMA R2, R2, R8, R7 ;  /* 0x0000000802027223 */ /* 0x000fe20000000007 */
[----:B--2---:R-:W-:Y:S06]  /*06e0*/  @!P0 BRA `(.L_x_40) ;  /* 0x00000000000c8947 */ /* 0x004fec0003800000 */
[----:B------:R-:W-:-:S07]  /*06f0*/  MOV R2, 0x710 ;  /* 0x0000071000027802 */ /* 0x000fce0000000f00 */
[----:B01----:R-:W-:Y:S05]  /*0700*/  CALL.REL.NOINC `($__internal_1_$__cuda_sm3x_div_rn_noftz_f32_slowpath) ;  /* 0x00000008003c7944 */ /* 0x003fea0003c00000 */
[----:B------:R-:W-:-:S07]  /*0710*/  MOV R2, R7 ;  /* 0x0000000700027202 */ /* 0x000fce0000000f00 */
.L_x_40:
[----:B------:R-:W-:Y:S05]  /*0720*/  BSYNC.RECONVERGENT B3 ;  /* 0x0000000000037941 */ /* 0x000fea0003800200 */
.L_x_39:
[----:B------:R-:W-:-:S07]  /*0730*/  IMAD.MOV.U32 R3, RZ, RZ, R2 ;  /* 0x000000ffff037224 */ /* 0x000fce00078e0002 */
.L_x_38:
[----:B------:R-:W-:Y:S05]  /*0740*/  BSYNC.RECONVERGENT B2 ;  /* 0x0000000000027941 */ /* 0x000fea0003800200 */
.L_x_36:
[----:B------:R-:W3:Y:S02]  /*0750*/  LDG.E R0, desc[UR10][R12.64] ;  /* 0x0000000a0c007981 */ /* 0x000ee4000c1e1900 */
[----:B---3--:R-:W-:-:S04]  /*0760*/  FMUL R7, R0, UR16 ;  /* 0x0000001000077c20 */ /* 0x008fc80008400000 */
[----:B-----5:R-:W-:-:S05]  /*0770*/  FFMA R3, R6, R3, R7 ;  /* 0x0000000306037223 */ /* 0x020fca0000000007 */
[----:B------:R3:W-:Y:S04]  /*0780*/  STG.E desc[UR10][R14.64], R3 ;  /* 0x000000030e007986 */ /* 0x0007e8000c10190a */
[----:B------:R-:W4:Y:S01]  /*0790*/  LDG.E R0, desc[UR10][R10.64] ;  /* 0x0000000a0a007981 */ /* 0x000f22000c1e1900 */
[----:B------:R-:W-:Y:S01]  /*07a0*/  BSSY.RECONVERGENT B2, `(.L_x_41) ;  /* 0x0000015000027945 */ /* 0x000fe20003800200 */
[----:B----4-:R-:W-:-:S13]  /*07b0*/  ISETP.GT.AND P0, PT, R0, RZ, PT ;  /* 0x000000ff0000720c */ /* 0x010fda0003f04270 */
[----:B---3--:R-:W-:Y:S05]  /*07c0*/  @P0 BRA `(.L_x_42) ;  /* 0x0000000000080947 */ /* 0x008fea0003800000 */
[----:B------:R3:W5:Y:S01]  /*07d0*/  LDG.E R3, desc[UR10][R14.64+0x4] ;  /* 0x0000040a0e037981 */ /* 0x000762000c1e1900 */
[----:B------:R-:W-:Y:S05]  /*07e0*/  BRA `(.L_x_43) ;  /* 0x0000000000407947 */ /* 0x000fea0003800000 */
.L_x_42:
[----:B------:R-:W3:Y:S01]  /*07f0*/  LDG.E R3, desc[UR10][R16.64+0x4] ;  /* 0x0000040a10037981 */ /* 0x000ee2000c1e1900 */
[----:B------:R-:W-:Y:S01]  /*0800*/  I2FP.F32.U32 R0, R0 ;  /* 0x0000000000007245 */ /* 0x000fe20000201000 */
[----:B------:R-:W-:Y:S03]  /*0810*/  BSSY.RECONVERGENT B3, `(.L_x_44) ;  /* 0x000000c000037945 */ /* 0x000fe60003800200 */
[----:B------:R-:W4:Y:S02]  /*0820*/  MUFU.RCP R7, R0 ;  /* 0x0000000000077308 */ /* 0x000f240000001000 */
[----:B----4-:R-:W-:-:S04]  /*0830*/  FFMA R2, -R0, R7, 1 ;  /* 0x3f80000000027423 */ /* 0x010fc80000000107 */
[----:B------:R-:W-:Y:S02]  /*0840*/  FFMA R2, R7, R2, R7 ;  /* 0x0000000207027223 */ /* 0x000fe40000000007 */
[----:B---3--:R-:W3:Y:S02]  /*0850*/  FCHK P0, R3, R0 ;  /* 0x0000000003007302 */ /* 0x008ee40000000000 */
[----:B------:R-:W-:-:S04]  /*0860*/  FFMA R7, R3, R2, RZ ;  /* 0x0000000203077223 */ /* 0x000fc800000000ff */
[----:B------:R-:W-:-:S04]  /*0870*/  FFMA R8, -R0, R7, R3 ;  /* 0x0000000700087223 */ /* 0x000fc80000000103 */
[----:B------:R-:W-:Y:S01]  /*0880*/  FFMA R2, R2, R8, R7 ;  /* 0x0000000802027223 */ /* 0x000fe20000000007 */
[----:B---3--:R-:W-:Y:S06]  /*0890*/  @!P0 BRA `(.L_x_45) ;  /* 0x00000000000c8947 */ /* 0x008fec0003800000 */
[----:B------:R-:W-:-:S07]  /*08a0*/  MOV R2, 0x8c0 ;  /* 0x000008c000027802 */ /* 0x000fce0000000f00 */
[----:B012---:R-:W-:Y:S05]  /*08b0*/  CALL.REL.NOINC `($__internal_1_$__cuda_sm3x_div_rn_noftz_f32_slowpath) ;  /* 0x0000000400d07944 */ /* 0x007fea0003c00000 */
[----:B------:R-:W-:-:S07]  /*08c0*/  MOV R2, R7 ;  /* 0x0000000700027202 */ /* 0x000fce0000000f00 */
.L_x_45:
[----:B------:R-:W-:Y:S05]  /*08d0*/  BSYNC.RECONVERGENT B3 ;  /* 0x0000000000037941 */ /* 0x000fea0003800200 */
.L_x_44:
[----:B------:R-:W-:-:S07]  /*08e0*/  IMAD.MOV.U32 R3, RZ, RZ, R2 ;  /* 0x000000ffff037224 */ /* 0x000fce00078e0002 */
.L_x_43:
[----:B------:R-:W-:Y:S05]  /*08f0*/  BSYNC.RECONVERGENT B2 ;  /* 0x0000000000027941 */ /* 0x000fea0003800200 */
.L_x_41:
[----:B------:R-:W4:Y:S01]  /*0900*/  LDG.E R12, desc[UR10][R12.64+0x4] ;  /* 0x0000040a0c0c7981 */ /* 0x000f22000c1e1900 */
[----:B------:R-:W-:Y:S01]  /*0910*/  IADD3 R20, PT, PT, R20, 0x4, RZ ;  /* 0x0000000414147810 */ /* 0x000fe20007ffe0ff */
[----:B------:R-:W-:-:S03]  /*0920*/  VIADD R21, R21, 0x4 ;  /* 0x0000000415157836 */ /* 0x000fc60000000000 */
[----:B------:R-:W-:Y:S01]  /*0930*/  ISETP.NE.AND P0, PT, R20, RZ, PT ;  /* 0x000000ff1400720c */ /* 0x000fe20003f05270 */
[----:B----4-:R-:W-:-:S04]  /*0940*/  FMUL R7, R12, UR16 ;  /* 0x000000100c077c20 */ /* 0x010fc80008400000 */
[----:B-----5:R-:W-:-:S05]  /*0950*/  FFMA R3, R6, R3, R7 ;  /* 0x0000000306037223 */ /* 0x020fca0000000007 */
[----:B------:R4:W-:Y:S03]  /*0960*/  STG.E desc[UR10][R14.64+0x4], R3 ;  /* 0x000004030e007986 */ /* 0x0009e6000c10190a */
[----:B------:R-:W-:Y:S05]  /*0970*/  @P0 BRA `(.L_x_46) ;  /* 0xfffffff800200947 */ /* 0x000fea000383ffff */
.L_x_25:
[----:B------:R-:W-:-:S13]  /*0980*/  ISETP.NE.AND P0, PT, R22, RZ, PT ;  /* 0x000000ff1600720c */ /* 0x000fda0003f05270 */
[----:B------:R-:W-:Y:S05]  /*0990*/  @!P0 EXIT ;  /* 0x000000000000894d */ /* 0x000fea0003800000 */
[----:B------:R-:W-:-:S13]  /*09a0*/  ISETP.NE.AND P0, PT, R22, 0x1, PT ;  /* 0x000000011600780c */ /* 0x000fda0003f05270 */
[----:B------:R-:W-:Y:S05]  /*09b0*/  @!P0 BRA `(.L_x_47) ;  /* 0x0000000000f88947 */ /* 0x000fea0003800000 */
[----:B------:R-:W5:Y:S01]  /*09c0*/  LDG.E R0, desc[UR10][R10.64] ;  /* 0x0000000a0a007981 */ /* 0x000f62000c1e1900 */
[----:B------:R-:W0:Y:S01]  /*09d0*/  LDC.64 R16, c[0x0][0x390] ;  /* 0x0000e400ff107b82 */ /* 0x000e220000000a00 */
[----:B------:R-:W-:Y:S01]  /*09e0*/  IADD3 R12, PT, PT, R4, R5, RZ ;  /* 0x00000005040c7210 */ /* 0x000fe20007ffe0ff */
[----:B------:R-:W-:Y:S06]  /*09f0*/  BSSY.RECONVERGENT B2, `(.L_x_48) ;  /* 0x0000016000027945 */ /* 0x000fec0003800200 */
[----:B01234-:R-:W0:Y:S01]  /*0a00*/  LDC.64 R14, c[0x0][0x380] ;  /* 0x0000e000ff0e7b82 */ /* 0x01fe220000000a00 */
[----:B------:R-:W-:-:S04]  /*0a10*/  IMAD.WIDE R16, R12, 0x4, R16 ;  /* 0x000000040c107825 */ /* 0x000fc800078e0210 */
[----:B0-----:R-:W-:Y:S01]  /*0a20*/  IMAD.WIDE R14, R12, 0x4, R14 ;  /* 0x000000040c0e7825 */ /* 0x001fe200078e020e */
[----:B-----5:R-:W-:-:S13]  /*0a30*/  ISETP.GT.AND P0, PT, R0, RZ, PT ;  /* 0x000000ff0000720c */ /* 0x020fda0003f04270 */
[----:B------:R-:W-:Y:S05]  /*0a40*/  @P0 BRA `(.L_x_49) ;  /* 0x0000000000080947 */ /* 0x000fea0003800000 */
[----:B------:R0:W5:Y:S01]  /*0a50*/  LDG.E R7, desc[UR10][R14.64] ;  /* 0x0000000a0e077981 */ /* 0x000162000c1e1900 */
[----:B------:R-:W-:Y:S05]  /*0a60*/  BRA `(.L_x_50) ;  /* 0x0000000000387947 */ /* 0x000fea0003800000 */
.L_x_49:
        /* <DEDUP_REMOVED lines=13> */
.L_x_51:
[----:B------:R-:W-:Y:S05]  /*0b40*/  BSYNC.RECONVERGENT B3 ;  /* 0x0000000000037941 */ /* 0x000fea0003800200 */
.L_x_50:
[----:B------:R-:W-:Y:S05]  /*0b50*/  BSYNC.RECONVERGENT B2 ;  /* 0x0000000000027941 */ /* 0x000fea0003800200 */
.L_x_48:
[----:B------:R-:W1:Y:S01]  /*0b60*/  LDC.64 R2, c[0x0][0x388] ;  /* 0x0000e200ff027b82 */ /* 0x000e620000000a00 */
[----:B------:R-:W2:Y:S01]  /*0b70*/  LDCU UR4, c[0x0][0x3a0] ;  /* 0x00007400ff0477ac */ /* 0x000ea20008000800 */
[----:B-1----:R-:W-:-:S05]  /*0b80*/  IMAD.WIDE R12, R12, 0x4, R2 ;  /* 0x000000040c0c7825 */ /* 0x002fca00078e0202 */
        /* <DEDUP_REMOVED lines=10> */
.L_x_53:
        /* <DEDUP_REMOVED lines=13> */
[----:B------:R-:W-:-:S07]  /*0d00*/  IMAD.MOV.U32 R2, RZ, RZ, R7 ;  /* 0x000000ffff027224 */ /* 0x000fce00078e0007 */
.L_x_56:
[----:B------:R-:W-:Y:S05]  /*0d10*/  BSYNC.RECONVERGENT B3 ;  /* 0x0000000000037941 */ /* 0x000fea0003800200 */
.L_x_55:
[----:B------:R-:W-:-:S07]  /*0d20*/  MOV R3, R2 ;  /* 0x0000000200037202 */ /* 0x000fce0000000f00 */
.L_x_54:
[----:B------:R-:W-:Y:S05]  /*0d30*/  BSYNC.RECONVERGENT B2 ;  /* 0x0000000000027941 */ /* 0x000fea0003800200 */
.L_x_52:
[----:B------:R-:W2:Y:S01]  /*0d40*/  LDG.E R12, desc[UR10][R12.64+0x4] ;  /* 0x0000040a0c0c7981 */ /* 0x000ea2000c1e1900 */
[----:B------:R-:W2:Y:S01]  /*0d50*/  LDCU UR4, c[0x0][0x3a0] ;  /* 0x00007400ff0477ac */ /* 0x000ea20008000800 */
[----:B------:R-:W-:Y:S02]  /*0d60*/  VIADD R5, R5, 0x2 ;  /* 0x0000000205057836 */ /* 0x000fe40000000000 */
[----:B--2---:R-:W-:-:S04]  /*0d70*/  FMUL R7, R12, UR4 ;  /* 0x000000040c077c20 */ /* 0x004fc80008400000 */
[----:B-----5:R-:W-:-:S05]  /*0d80*/  FFMA R3, R6, R3, R7 ;  /* 0x0000000306037223 */ /* 0x020fca0000000007 */
[----:B------:R2:W-:Y:S02]  /*0d90*/  STG.E desc[UR10][R14.64+0x4], R3 ;  /* 0x000004030e007986 */ /* 0x0005e4000c10190a */
.L_x_47:
[----:B------:R-:W5:Y:S02]  /*0da0*/  LDC R0, c[0x0][0x3a8] ;  /* 0x0000ea00ff007b82 */ /* 0x000f640000000800 */
[----:B-----5:R-:W-:-:S04]  /*0db0*/  LOP3.LUT R0, R0, 0x1, RZ, 0xc0, !PT ;  /* 0x0000000100007812 */ /* 0x020fc800078ec0ff */
[----:B------:R-:W-:-:S13]  /*0dc0*/  ISETP.NE.U32.AND P0, PT, R0, 0x1, PT ;  /* 0x000000010000780c */ /* 0x000fda0003f05070 */
[----:B------:R-:W-:Y:S05]  /*0dd0*/  @P0 EXIT ;  /* 0x000000000000094d */ /* 0x000fea0003800000 */
[----:B------:R-:W5:Y:S01]  /*0de0*/  LDG.E R10, desc[UR10][R10.64] ;  /* 0x0000000a0a0a7981 */ /* 0x000f62000c1e1900 */
[----:B------:R-:W0:Y:S01]  /*0df0*/  LDC.64 R12, c[0x0][0x380] ;  /* 0x0000e000ff0c7b82 */ /* 0x000e220000000a00 */
[----:B------:R-:W-:Y:S01]  /*0e00*/  IADD3 R4, PT, PT, R4, R5, RZ ;  /* 0x0000000504047210 */ /* 0x000fe20007ffe0ff */
[----:B------:R-:W-:Y:S04]  /*0e10*/  BSSY.RECONVERGENT B2, `(.L_x_57) ;  /* 0x0000016000027945 */ /* 0x000fe80003800200 */
[----:B0-----:R-:W-:Y:S01]  /*0e20*/  IMAD.WIDE R12, R4, 0x4, R12 ;  /* 0x00000004040c7825 */ /* 0x001fe200078e020c */
[----:B-----5:R-:W-:-:S13]  /*0e30*/  ISETP.GT.AND P0, PT, R10, RZ, PT ;  /* 0x000000ff0a00720c */ /* 0x020fda0003f04270 */
[----:B------:R-:W-:Y:S05]  /*0e40*/  @P0 BRA `(.L_x_58) ;  /* 0x0000000000080947 */ /* 0x000fea0003800000 */
[----:B------:R0:W5:Y:S01]  /*0e50*/  LDG.E R7, desc[UR10][R12.64] ;  /* 0x0000000a0c077981 */ /* 0x000162000c1e1900 */
[----:B------:R-:W-:Y:S05]  /*0e60*/  BRA `(.L_x_59) ;  /* 0x0000000000407947 */ /* 0x000fea0003800000 */
.L_x_58:
[----:B--2-4-:R-:W0:Y:S02]  /*0e70*/  LDC.64 R2, c[0x0][0x390] ;  /* 0x0000e400ff027b82 */ /* 0x014e240000000a00 */
[----:B0-----:R-:W-:-:S06]  /*0e80*/  IMAD.WIDE R2, R4, 0x4, R2 ;  /* 0x0000000404027825 */ /* 0x001fcc00078e0202 */
        /* <DEDUP_REMOVED lines=12> */
[----:B-1-3--:R-:W-:Y:S05]  /*0f50*/  CALL.REL.NOINC `($__internal_1_$__cuda_sm3x_div_rn_noftz_f32_slowpath) ;  /* 0x0000000000287944 */ /* 0x00afea0003c00000 */
.L_x_60:
[----:B------:R-:W-:Y:S05]  /*0f60*/  BSYNC.RECONVERGENT B3 ;  /* 0x0000000000037941 */ /* 0x000fea0003800200 */
.L_x_59:
[----:B------:R-:W-:Y:S05]  /*0f70*/  BSYNC.RECONVERGENT B2 ;  /* 0x0000000000027941 */ /* 0x000fea0003800200 */
.L_x_57:
[----:B--2-4-:R-:W2:Y:S01]  /*0f80*/  LDC.64 R2, c[0x0][0x388] ;  /* 0x0000e200ff027b82 */ /* 0x014ea20000000a00 */
[----:B------:R-:W4:Y:S01]  /*0f90*/  LDCU UR4, c[0x0][0x3a0] ;  /* 0x00007400ff0477ac */ /* 0x000f220008000800 */
[----:B--2---:R-:W-:-:S06]  /*0fa0*/  IMAD.WIDE R4, R4, 0x4, R2 ;  /* 0x0000000404047825 */ /* 0x004fcc00078e0202 */
[----:B------:R-:W4:Y:S02]  /*0fb0*/  LDG.E R4, desc[UR10][R4.64] ;  /* 0x0000000a04047981 */ /* 0x000f24000c1e1900 */
[----:B----4-:R-:W-:-:S04]  /*0fc0*/  FMUL R3, R4, UR4 ;  /* 0x0000000404037c20 */ /* 0x010fc80008400000 */
[----:B-----5:R-:W-:-:S05]  /*0fd0*/  FFMA R3, R6, R7, R3 ;  /* 0x0000000706037223 */ /* 0x020fca0000000003 */
[----:B------:R-:W-:Y:S01]  /*0fe0*/  STG.E desc[UR10][R12.64], R3 ;  /* 0x000000030c007986 */ /* 0x000fe2000c10190a */
[----:B------:R-:W-:Y:S05]  /*0ff0*/  EXIT ;  /* 0x000000000000794d */ /* 0x000fea0003800000 */
        .weak           $__internal_1_$__cuda_sm3x_div_rn_noftz_f32_slowpath
        .type           $__internal_1_$__cuda_sm3x_div_rn_noftz_f32_slowpath,@function
        .size           $__internal_1_$__cuda_sm3x_div_rn_noftz_f32_slowpath,(.L_x_95 - $__internal_1_$__cuda_sm3x_div_rn_noftz_f32_slowpath)
$__internal_1_$__cuda_sm3x_div_rn_noftz_f32_slowpath:
[----:B------:R-:W-:Y:S01]  /*1000*/  SHF.R.U32.HI R7, RZ, 0x17, R0 ;  /* 0x00000017ff077819 */ /* 0x000fe20000011600 */
[----:B------:R-:W-:Y:S01]  /*1010*/  BSSY.RECONVERGENT B0, `(.L_x_61) ;  /* 0x0000062000007945 */ /* 0x000fe20003800200 */
[----:B------:R-:W-:Y:S02]  /*1020*/  SHF.R.U32.HI R9, RZ, 0x17, R3 ;  /* 0x00000017ff097819 */ /* 0x000fe40000011603 */
[----:B------:R-:W-:Y:S02]  /*1030*/  LOP3.LUT R7, R7, 0xff, RZ, 0xc0, !PT ;  /* 0x000000ff07077812 */ /* 0x000fe400078ec0ff */
[----:B------:R-:W-:-:S03]  /*1040*/  LOP3.LUT R9, R9, 0xff, RZ, 0xc0, !PT ;  /* 0x000000ff09097812 */ /* 0x000fc600078ec0ff */
[----:B------:R-:W-:Y:S01]  /*1050*/  VIADD R18, R7, 0xffffffff ;  /* 0xffffffff07127836 */ /* 0x000fe20000000000 */
[----:B------:R-:W-:-:S04]  /*1060*/  IADD3 R19, PT, PT, R9, -0x1, RZ ;  /* 0xffffffff09137810 */ /* 0x000fc80007ffe0ff */
[----:B------:R-:W-:-:S04]  /*1070*/  ISETP.GT.U32.AND P0, PT, R18, 0xfd, PT ;  /* 0x000000fd1200780c */ /* 0x000fc80003f04070 */
[----:B------:R-:W-:-:S13]  /*1080*/  ISETP.GT.U32.OR P0, PT, R19, 0xfd, P0 ;  /* 0x000000fd1300780c */ /* 0x000fda0000704470 */
[----:B------:R-:W-:Y:S01]  /*1090*/  @!P0 IMAD.MOV.U32 R8, RZ, RZ, RZ ;  /* 0x000000ffff088224 */ /* 0x000fe200078e00ff */
        /* <DEDUP_REMOVED lines=24> */
.L_x_62:
[----:B------:R-:W-:Y:S01]  /*1220*/  LEA R23, R7, 0xc0800000, 0x17 ;  /* 0xc080000007177811 */ /* 0x000fe200078eb8ff */
[----:B------:R-:W-:Y:S01]  /*1230*/  BSSY.RECONVERGENT B1, `(.L_x_67) ;  /* 0x0000036000017945 */ /* 0x000fe20003800200 */
[----:B------:R-:W-:-:S03]  /*1240*/  IADD3 R24, PT, PT, R9, -0x7f, RZ ;  /* 0xffffff8109187810 */ /* 0x000fc60007ffe0ff */
[----:B------:R-:W-:Y:S01]  /*1250*/  IMAD.IADD R23, R0, 0x1, -R23 ;  /* 0x0000000100177824 */ /* 0x000fe200078e0a17 */
[C---:B------:R-:W-:Y:S01]  /*1260*/  IADD3 R7, PT, PT, R24.reuse, 0x7f, -R7 ;  /* 0x0000007f18077810 */ /* 0x040fe20007ffe807 */
[----:B------:R-:W-:Y:S02]  /*1270*/  IMAD R0, R24, -0x800000, R3 ;  /* 0xff80000018007824 */ /* 0x000fe400078e0203 */
[----:B------:R-:W0:Y:S01]  /*1280*/  MUFU.RCP R18, R23 ;  /* 0x0000001700127308 */ /* 0x000e220000001000 */
[----:B------:R-:W-:Y:S01]  /*1290*/  FADD.FTZ R19, -R23, -RZ ;  /* 0x800000ff17137221 */ /* 0x000fe20000010100 */
[----:B------:R-:W-:-:S03]  /*12a0*/  IMAD.IADD R7, R7, 0x1, R8 ;  /* 0x0000000107077824 */ /* 0x000fc600078e0208 */
[----:B0-----:R-:W-:-:S04]  /*12b0*/  FFMA R9, R18, R19, 1 ;  /* 0x3f80000012097423 */ /* 0x001fc80000000013 */
[----:B------:R-:W-:-:S04]  /*12c0*/  FFMA R9, R18, R9, R18 ;  /* 0x0000000912097223 */ /* 0x000fc80000000012 */
[----:B------:R-:W-:-:S04]  /*12d0*/  FFMA R18, R0, R9, RZ ;  /* 0x0000000900127223 */ /* 0x000fc800000000ff */
[----:B------:R-:W-:-:S04]  /*12e0*/  FFMA R3, R19, R18, R0 ;  /* 0x0000001213037223 */ /* 0x000fc80000000000 */
[----:B------:R-:W-:-:S04]  /*12f0*/  FFMA R18, R9, R3, R18 ;  /* 0x0000000309127223 */ /* 0x000fc80000000012 */
[----:B------:R-:W-:-:S04]  /*1300*/  FFMA R19, R19, R18, R0 ;  /* 0x0000001213137223 */ /* 0x000fc80000000000 */
        /* <DEDUP_REMOVED lines=14> */
[CCC-:B------:R-:W-:Y:S01]  /*13f0*/  FFMA.RZ R7, R9.reuse, R19.reuse, R18.reuse ;  /* 0x0000001309077223 */ /* 0x1c0fe2000000c012 */
[CCC-:B------:R-:W-:Y:S01]  /*1400*/  FFMA.RP R8, R9.reuse, R19.reuse, R18.reuse ;  /* 0x0000001309087223 */ /* 0x1c0fe20000008012 */
[----:B------:R-:W-:Y:S01]  /*1410*/  FFMA.RM R19, R9, R19, R18 ;  /* 0x0000001309137223 */ /* 0x000fe20000004012 */
[----:B------:R-:W-:Y:S02]  /*1420*/  IADD3 R9, PT, PT, R3, 0x20, RZ ;  /* 0x0000002003097810 */ /* 0x000fe40007ffe0ff */
[----:B------:R-:W-:Y:S02]  /*1430*/  LOP3.LUT R7, R7, 0x7fffff, RZ, 0xc0, !PT ;  /* 0x007fffff07077812 */ /* 0x000fe400078ec0ff */
[----:B------:R-:W-:Y:S02]  /*1440*/  ISETP.NE.AND P2, PT, R3, RZ, PT ;  /* 0x000000ff0300720c */ /* 0x000fe40003f45270 */
[----:B------:R-:W-:Y:S02]  /*1450*/  LOP3.LUT R18, R7, 0x800000, RZ, 0xfc, !PT ;  /* 0x0080000007127812 */ /* 0x000fe400078efcff */
[----:B------:R-:W-:Y:S01]  /*1460*/  ISETP.NE.AND P1, PT, R3, RZ, PT ;  /* 0x000000ff0300720c */ /* 0x000fe20003f25270 */
[----:B------:R-:W-:Y:S01]  /*1470*/  IMAD.MOV R3, RZ, RZ, -R3 ;  /* 0x000000ffff037224 */ /* 0x000fe200078e0a03 */
[----:B------:R-:W-:-:S02]  /*1480*/  SHF.L.U32 R9, R18, R9, RZ ;  /* 0x0000000912097219 */ /* 0x000fc400000006ff */
[----:B------:R-:W-:Y:S02]  /*1490*/  FSETP.NEU.FTZ.AND P0, PT, R8, R19, PT ;  /* 0x000000130800720b */ /* 0x000fe40003f1d000 */
[----:B------:R-:W-:Y:S02]  /*14a0*/  SEL R3, R3, RZ, P2 ;  /* 0x000000ff03037207 */ /* 0x000fe40001000000 */
[----:B------:R-:W-:Y:S02]  /*14b0*/  ISETP.NE.AND P1, PT, R9, RZ, P1 ;  /* 0x000000ff0900720c */ /* 0x000fe40000f25270 */
[----:B------:R-:W-:Y:S02]  /*14c0*/  SHF.R.U32.HI R18, RZ, R3, R18 ;  /* 0x00000003ff127219 */ /* 0x000fe40000011612 */
[----:B------:R-:W-:Y:S02]  /*14d0*/  PLOP3.LUT P0, PT, P0, P1, PT, 0xf8, 0x8f ;  /* 0x00000000008f781c */ /* 0x000fe40000703f70 */
[----:B------:R-:W-:-:S02]  /*14e0*/  SHF.R.U32.HI R3, RZ, 0x1, R18 ;  /* 0x00000001ff037819 */ /* 0x000fc40000011612 */
[----:B------:R-:W-:-:S04]  /*14f0*/  SEL R8, RZ, 0x1, !P0 ;  /* 0x00000001ff087807 */ /* 0x000fc80004000000 */
[----:B------:R-:W-:-:S04]  /*1500*/  LOP3.LUT R7, R8, 0x1, R3, 0xf8, !PT ;  /* 0x0000000108077812 */ /* 0x000fc800078ef803 */
[----:B------:R-:W-:-:S04]  /*1510*/  LOP3.LUT R18, R7, R18, RZ, 0xc0, !PT ;  /* 0x0000001207127212 */ /* 0x000fc800078ec0ff */
[----:B------:R-:W-:-:S04]  /*1520*/  IADD3 R3, PT, PT, R3, R18, RZ ;  /* 0x0000001203037210 */ /* 0x000fc80007ffe0ff */
[----:B------:R-:W-:Y:S01]  /*1530*/  LOP3.LUT R0, R3, R0, RZ, 0xfc, !PT ;  /* 0x0000000003007212 */ /* 0x000fe200078efcff */
[----:B------:R-:W-:Y:S06]  /*1540*/  BRA `(.L_x_70) ;  /* 0x0000000000107947 */ /* 0x000fec0003800000 */
.L_x_69:
[----:B------:R-:W-:-:S04]  /*1550*/  LOP3.LUT R0, R0, 0x80000000, RZ, 0xc0, !PT ;  /* 0x8000000000007812 */ /* 0x000fc800078ec0ff */
[----:B------:R-:W-:Y:S01]  /*1560*/  LOP3.LUT R0, R0, 0x7f800000, RZ, 0xfc, !PT ;  /* 0x7f80000000007812 */ /* 0x000fe200078efcff */
[----:B------:R-:W-:Y:S06]  /*1570*/  BRA `(.L_x_70) ;  /* 0x0000000000047947 */ /* 0x000fec0003800000 */
.L_x_68:
[----:B------:R-:W-:-:S07]  /*1580*/  IMAD R0, R7, 0x800000, R0 ;  /* 0x0080000007007824 */ /* 0x000fce00078e0200 */
.L_x_70:
[----:B------:R-:W-:Y:S05]  /*1590*/  BSYNC.RECONVERGENT B1 ;  /* 0x0000000000017941 */ /* 0x000fea0003800200 */
.L_x_67:
[----:B------:R-:W-:Y:S05]  /*15a0*/  BRA `(.L_x_71) ;  /* 0x0000000000207947 */ /* 0x000fea0003800000 */
.L_x_66:
[----:B------:R-:W-:-:S04]  /*15b0*/  LOP3.LUT R0, R0, 0x80000000, R3, 0x48, !PT ;  /* 0x8000000000007812 */ /* 0x000fc800078e4803 */
[----:B------:R-:W-:Y:S01]  /*15c0*/  LOP3.LUT R0, R0, 0x7f800000, RZ, 0xfc, !PT ;  /* 0x7f80000000007812 */ /* 0x000fe200078efcff */
[----:B------:R-:W-:Y:S06]  /*15d0*/  BRA `(.L_x_71) ;  /* 0x0000000000147947 */ /* 0x000fec0003800000 */
.L_x_65:
[----:B------:R-:W-:Y:S01]  /*15e0*/  LOP3.LUT R0, R0, 0x80000000, R3, 0x48, !PT ;  /* 0x8000000000007812 */ /* 0x000fe200078e4803 */
[----:B------:R-:W-:Y:S06]  /*15f0*/  BRA `(.L_x_71) ;  /* 0x00000000000c7947 */ /* 0x000fec0003800000 */
.L_x_64:
[----:B------:R-:W0:Y:S01]  /*1600*/  MUFU.RSQ R0, -QNAN ;  /* 0xffc0000000007908 */ /* 0x000e220000001400 */
[----:B------:R-:W-:Y:S05]  /*1610*/  BRA `(.L_x_71) ;  /* 0x0000000000047947 */ /* 0x000fea0003800000 */
.L_x_63:
[----:B------:R-:W-:-:S07]  /*1620*/  FADD.FTZ R0, R3, R0 ;  /* 0x0000000003007221 */ /* 0x000fce0000010000 */
.L_x_71:
[----:B------:R-:W-:Y:S05]  /*1630*/  BSYNC.RECONVERGENT B0 ;  /* 0x0000000000007941 */ /* 0x000fea0003800200 */
.L_x_61:
[----:B------:R-:W-:Y:S01]  /*1640*/  IMAD.MOV.U32 R3, RZ, RZ, 0x0 ;  /* 0x00000000ff037424 */ /* 0x000fe200078e00ff */
[----:B0-----:R-:W-:-:S03]  /*1650*/  MOV R7, R0 ;  /* 0x0000000000077202 */ /* 0x001fc60000000f00 */
[----:B------:R-:W-:Y:S05]  /*1660*/  RET.REL.NODEC R2 `(_Z23update_centroids_kernelPfPKfS1_PKifii) ;  /* 0xffffffe802647950 */ /* 0x000fea0003c3ffff */
.L_x_72:
        /* <DEDUP_REMOVED lines=9> */
.L_x_95:


//--------------------- .text._Z24compute_centroids_kernelPKfPKiPfPiiii --------------------------
	.section	.text._Z24compute_centroids_kernelPKfPKiPfPiiii,"ax",@progbits
	.align	128
        .global         _Z24compute_centroids_kernelPKfPKiPfPiiii
        .type           _Z24compute_centroids_kernelPKfPKiPfPiiii,@function
        .size           _Z24compute_centroids_kernelPKfPKiPfPiiii,(.L_x_98 - _Z24compute_centroids_kernelPKfPKiPfPiiii)
        .other          _Z24compute_centroids_kernelPKfPKiPfPiiii,@"STO_CUDA_ENTRY STV_DEFAULT"
_Z24compute_centroids_kernelPKfPKiPfPiiii:
.text._Z24compute_centroids_kernelPKfPKiPfPiiii:
[----:B------:R-:W-:Y:S01]  /*0000*/  LDC R1, c[0x0][0x37c] ;  /* 0x0000df00ff017b82 */ /* 0x000fe20000000800 */
[----:B------:R-:W0:Y:S07]  /*0010*/  S2R R0, SR_TID.X ;  /* 0x0000000000007919 */ /* 0x000e2e0000002100 */
[----:B------:R-:W0:Y:S01]  /*0020*/  S2UR UR4, SR_CTAID.X ;  /* 0x00000000000479c3 */ /* 0x000e220000002500 */
[----:B------:R-:W1:Y:S07]  /*0030*/  LDCU UR5, c[0x0][0x3a0] ;  /* 0x00007400ff0577ac */ /* 0x000e6e0008000800 */
[----:B------:R-:W0:Y:S02]  /*0040*/  LDC R5, c[0x0][0x360] ;  /* 0x0000d800ff057b82 */ /* 0x000e240000000800 */
[----:B0-----:R-:W-:-:S05]  /*0050*/  IMAD R5, R5, UR4, R0 ;  /* 0x0000000405057c24 */ /* 0x001fca000f8e0200 */
[----:B-1----:R-:W-:-:S13]  /*0060*/  ISETP.GE.AND P0, PT, R5, UR5, PT ;  /* 0x0000000505007c0c */ /* 0x002fda000bf06270 */
[----:B------:R-:W-:Y:S05]  /*0070*/  @P0 EXIT ;  /* 0x000000000000094d */ /* 0x000fea0003800000 */
[----:B------:R-:W0:Y:S01]  /*0080*/  LDC.64 R2, c[0x0][0x388] ;  /* 0x0000e200ff027b82 */ /* 0x000e220000000a00 */
[----:B------:R-:W1:Y:S01]  /*0090*/  LDCU.64 UR12, c[0x0][0x358] ;  /* 0x00006b00ff0c77ac */ /* 0x000e620008000a00 */
[----:B------:R-:W2:Y:S01]  /*00a0*/  LDCU UR7, c[0x0][0x3a8] ;  /* 0x00007500ff0777ac */ /* 0x000ea20008000800 */
[----:B0-----:R-:W-:-:S05]  /*00b0*/  IMAD.WIDE R2, R5, 0x4, R2 ;  /* 0x0000000405027825 */ /* 0x001fca00078e0202 */
[----:B-1----:R0:W5:Y:S01]  /*00c0*/  LDG.E R0, desc[UR12][R2.64] ;  /* 0x0000000c02007981 */ /* 0x002162000c1e1900 */
[----:B--2---:R-:W-:-:S09]  /*00d0*/  UISETP.GE.AND UP0, UPT, UR7, 0x1, UPT ;  /* 0x000000010700788c */ /* 0x004fd2000bf06270 */
[----:B0-----:R-:W-:Y:S05]  /*00e0*/  BRA.U !UP0, `(.L_x_73) ;  /* 0x0000000508dc7547 */ /* 0x001fea000b800000 */
[----:B------:R-:W-:Y:S02]  /*00f0*/  UISETP.GE.U32.AND UP1, UPT, UR7, 0x10, UPT ;  /* 0x000000100700788c */ /* 0x000fe4000bf26070 */
[----:B------:R-:W-:Y:S01]  /*0100*/  IMAD R3, R5, UR7, RZ ;  /* 0x0000000705037c24 */ /* 0x000fe2000f8e02ff */
[----:B------:R-:W-:Y:S02]  /*0110*/  ULOP3.LUT UR10, UR7, 0xf, URZ, 0xc0, !UPT ;  /* 0x0000000f070a7892 */ /* 0x000fe4000f8ec0ff */
[----:B-----5:R-:W-:Y:S01]  /*0120*/  IMAD R2, R0, UR7, RZ ;  /* 0x0000000700027c24 */ /* 0x020fe2000f8e02ff */
[----:B------:R-:W-:Y:S01]  /*0130*/  UMOV UR4, URZ ;  /* 0x000000ff00047c82 */ /* 0x000fe20008000000 */
[----:B------:R-:W-:Y:S02]  /*0140*/  UISETP.NE.AND UP0, UPT, UR10, URZ, UPT ;  /* 0x000000ff0a00728c */ /* 0x000fe4000bf05270 */
[----:B------:R-:W-:Y:S09]  /*0150*/  BRA.U !UP1, `(.L_x_74) ;  /* 0x0000000109c47547 */ /* 0x000ff2000b800000 */
[----:B------:R-:W0:Y:S01]  /*0160*/  LDCU.64 UR8, c[0x0][0x380] ;  /* 0x00007000ff0877ac */ /* 0x000e220008000a00 */
[----:B------:R-:W-:Y:S02]  /*0170*/  MOV R9, R3 ;  /* 0x0000000300097202 */ /* 0x000fe40000000f00 */
[----:B------:R-:W-:Y:S01]  /*0180*/  MOV R11, R2 ;  /* 0x00000002000b7202 */ /* 0x000fe20000000f00 */
[----:B------:R-:W-:Y:S02]  /*0190*/  ULOP3.LUT UR4, UR7, 0x7ffffff0, URZ, 0xc0, !UPT ;  /* 0x7ffffff007047892 */ /* 0x000fe4000f8ec0ff */
[----:B0-----:R-:W-:Y:S02]  /*01a0*/  UIADD3 UR5, UP1, UPT, UR8, 0x20, URZ ;  /* 0x0000002008057890 */ /* 0x001fe4000ff3e0ff */
[----:B------:R-:W-:Y:S02]  /*01b0*/  UIADD3 UR8, UPT, UPT, -UR4, URZ, URZ ;  /* 0x000000ff04087290 */ /* 0x000fe4000fffe1ff */
[----:B------:R-:W-:-:S12]  /*01c0*/  UIADD3.X UR6, UPT, UPT, URZ, UR9, URZ, UP1, !UPT ;  /* 0x00000009ff067290 */ /* 0x000fd80008ffe4ff */
.L_x_75:
[----:B------:R-:W-:Y:S01]  /*01d0*/  MOV R4, UR5 ;  /* 0x0000000500047c02 */ /* 0x000fe20008000f00 */
[----:B----4-:R-:W0:Y:S01]  /*01e0*/  LDC.64 R6, c[0x0][0x390] ;  /* 0x0000e400ff067b82 */ /* 0x010e220000000a00 */
[----:B------:R-:W-:-:S03]  /*01f0*/  MOV R5, UR6 ;  /* 0x0000000600057c02 */ /* 0x000fc60008000f00 */
[----:B------:R-:W-:-:S05]  /*0200*/  IMAD.WIDE R4, R9, 0x4, R4 ;  /* 0x0000000409047825 */ /* 0x000fca00078e0204 */
[----:B------:R-:W2:Y:S01]  /*0210*/  LDG.E R13, desc[UR12][R4.64+-0x20] ;  /* 0xffffe00c040d7981 */ /* 0x000ea2000c1e1900 */
[----:B0-----:R-:W-:-:S05]  /*0220*/  IMAD.WIDE R6, R11, 0x4, R6 ;  /* 0x000000040b067825 */ /* 0x001fca00078e0206 */
[----:B--2---:R0:W-:Y:S04]  /*0230*/  REDG.E.ADD.F32.FTZ.RN.STRONG.GPU desc[UR12][R6.64], R13 ;  /* 0x0000000d060079a6 */ /* 0x0041e8000c12f30c */
[----:B------:R-:W2:Y:S04]  /*0240*/  LDG.E R15, desc[UR12][R4.64+-0x1c] ;  /* 0xffffe40c040f7981 */ /* 0x000ea8000c1e1900 */
[----:B--2---:R1:W-:Y:S04]  /*0250*/  REDG.E.ADD.F32.FTZ.RN.STRONG.GPU desc[UR12][R6.64+0x4], R15 ;  /* 0x0000040f060079a6 */ /* 0x0043e8000c12f30c */
[----:B------:R-:W2:Y:S04]  /*0260*/  LDG.E R17, desc[UR12][R4.64+-0x18] ;  /* 0xffffe80c04117981 */ /* 0x000ea8000c1e1900 */
[----:B--2---:R2:W-:Y:S04]  /*0270*/  REDG.E.ADD.F32.FTZ.RN.STRONG.GPU desc[UR12][R6.64+0x8], R17 ;  /* 0x00000811060079a6 */ /* 0x0045e8000c12f30c */
[----:B------:R-:W3:Y:S04]  /*0280*/  LDG.E R19, desc[UR12][R4.64+-0x14] ;  /* 0xffffec0c04137981 */ /* 0x000ee8000c1e1900 */
[----:B---3--:R3:W-:Y:S04]  /*0290*/  REDG.E.ADD.F32.FTZ.RN.STRONG.GPU desc[UR12][R6.64+0xc], R19 ;  /* 0x00000c13060079a6 */ /* 0x0087e8000c12f30c */
[----:B------:R-:W4:Y:S04]  /*02a0*/  LDG.E R21, desc[UR12][R4.64+-0x10] ;  /* 0xfffff00c04157981 */ /* 0x000f28000c1e1900 */
[----:B----4-:R4:W-:Y:S04]  /*02b0*/  REDG.E.ADD.F32.FTZ.RN.STRONG.GPU desc[UR12][R6.64+0x10], R21 ;  /* 0x00001015060079a6 */ /* 0x0109e8000c12f30c */
[----:B------:R-:W5:Y:S04]  /*02c0*/  LDG.E R23, desc[UR12][R4.64+-0xc] ;  /* 0xfffff40c04177981 */ /* 0x000f68000c1e1900 */
[----:B-----5:R5:W-:Y:S04]  /*02d0*/  REDG.E.ADD.F32.FTZ.RN.STRONG.GPU desc[UR12][R6.64+0x14], R23 ;  /* 0x00001417060079a6 */ /* 0x020be8000c12f30c */
[----:B0-----:R-:W2:Y:S04]  /*02e0*/  LDG.E R13, desc[UR12][R4.64+-0x8] ;  /* 0xfffff80c040d7981 */ /* 0x001ea8000c1e1900 */
[----:B--2---:R0:W-:Y:S04]  /*02f0*/  REDG.E.ADD.F32.FTZ.RN.STRONG.GPU desc[UR12][R6.64+0x18], R13 ;  /* 0x0000180d060079a6 */ /* 0x0041e8000c12f30c */
[----:B-1----:R-:W2:Y:S04]  /*0300*/  LDG.E R15, desc[UR12][R4.64+-0x4] ;  /* 0xfffffc0c040f7981 */ /* 0x002ea8000c1e1900 */
[----:B--2---:R1:W-:Y:S04]  /*0310*/  REDG.E.ADD.F32.FTZ.RN.STRONG.GPU desc[UR12][R6.64+0x1c], R15 ;  /* 0x00001c0f060079a6 */ /* 0x0043e8000c12f30c */
[----:B------:R-:W2:Y:S04]  /*0320*/  LDG.E R17, desc[UR12][R4.64] ;  /* 0x0000000c04117981 */ /* 0x000ea8000c1e1900 */
[----:B--2---:R2:W-:Y:S04]  /*0330*/  REDG.E.ADD.F32.FTZ.RN.STRONG.GPU desc[UR12][R6.64+0x20], R17 ;  /* 0x00002011060079a6 */ /* 0x0045e8000c12f30c */
[----:B---3--:R-:W3:Y:S04]  /*0340*/  LDG.E R19, desc[UR12][R4.64+0x4] ;  /* 0x0000040c04137981 */ /* 0x008ee8000c1e1900 */
[----:B---3--:R3:W-:Y:S04]  /*0350*/  REDG.E.ADD.F32.FTZ.RN.STRONG.GPU desc[UR12][R6.64+0x24], R19 ;  /* 0x00002413060079a6 */ /* 0x0087e8000c12f30c */
[----:B----4-:R-:W4:Y:S04]  /*0360*/  LDG.E R21, desc[UR12][R4.64+0x8] ;  /* 0x0000080c04157981 */ /* 0x010f28000c1e1900 */
[----:B----4-:R4:W-:Y:S04]  /*0370*/  REDG.E.ADD.F32.FTZ.RN.STRONG.GPU desc[UR12][R6.64+0x28], R21 ;  /* 0x00002815060079a6 */ /* 0x0109e8000c12f30c */
[----:B-----5:R-:W5:Y:S04]  /*0380*/  LDG.E R23, desc[UR12][R4.64+0xc] ;  /* 0x00000c0c04177981 */ /* 0x020f68000c1e1900 */
[----:B-----5:R4:W-:Y:S04]  /*0390*/  REDG.E.ADD.F32.FTZ.RN.STRONG.GPU desc[UR12][R6.64+0x2c], R23 ;  /* 0x00002c17060079a6 */ /* 0x0209e8000c12f30c */
[----:B0-----:R-:W5:Y:S04]  /*03a0*/  LDG.E R13, desc[UR12][R4.64+0x10] ;  /* 0x0000100c040d7981 */ /* 0x001f68000c1e1900 */
[----:B-----5:R4:W-:Y:S04]  /*03b0*/  REDG.E.ADD.F32.FTZ.RN.STRONG.GPU desc[UR12][R6.64+0x30], R13 ;  /* 0x0000300d060079a6 */ /* 0x0209e8000c12f30c */
[----:B-1----:R-:W5:Y:S04]  /*03c0*/  LDG.E R15, desc[UR12][R4.64+0x14] ;  /* 0x0000140c040f7981 */ /* 0x002f68000c1e1900 */
[----:B-----5:R4:W-:Y:S04]  /*03d0*/  REDG.E.ADD.F32.FTZ.RN.STRONG.GPU desc[UR12][R6.64+0x34], R15 ;  /* 0x0000340f060079a6 */ /* 0x0209e8000c12f30c */
[----:B--2---:R-:W2:Y:S04]  /*03e0*/  LDG.E R17, desc[UR12][R4.64+0x18] ;  /* 0x0000180c04117981 */ /* 0x004ea8000c1e1900 */
[----:B--2---:R4:W-:Y:S04]  /*03f0*/  REDG.E.ADD.F32.FTZ.RN.STRONG.GPU desc[UR12][R6.64+0x38], R17 ;  /* 0x00003811060079a6 */ /* 0x0049e8000c12f30c */
[----:B---3--:R-:W2:Y:S01]  /*0400*/  LDG.E R19, desc[UR12][R4.64+0x1c] ;  /* 0x00001c0c04137981 */ /* 0x008ea2000c1e1900 */
[----:B------:R-:W-:-:S04]  /*0410*/  UIADD3 UR8, UPT, UPT, UR8, 0x10, URZ ;  /* 0x0000001008087890 */ /* 0x000fc8000fffe0ff */
[----:B------:R-:W-:Y:S01]  /*0420*/  UISETP.NE.AND UP1, UPT, UR8, URZ, UPT ;  /* 0x000000ff0800728c */ /* 0x000fe2000bf25270 */
[----:B--2---:R4:W-:Y:S01]  /*0430*/  REDG.E.ADD.F32.FTZ.RN.STRONG.GPU desc[UR12][R6.64+0x3c], R19 ;  /* 0x00003c13060079a6 */ /* 0x0049e2000c12f30c */
[----:B------:R-:W-:Y:S02]  /*0440*/  IADD3 R11, PT, PT, R11, 0x10, RZ ;  /* 0x000000100b0b7810 */ /* 0x000fe40007ffe0ff */
[----:B------:R-:W-:-:S05]  /*0450*/  IADD3 R9, PT, PT, R9, 0x10, RZ ;  /* 0x0000001009097810 */ /* 0x000fca0007ffe0ff */
[----:B------:R-:W-:Y:S05]  /*0460*/  BRA.U UP1, `(.L_x_75) ;  /* 0xfffffffd01587547 */ /* 0x000fea000b83ffff */
.L_x_74:
[----:B------:R-:W-:Y:S05]  /*0470*/  BRA.U !UP0, `(.L_x_73) ;  /* 0x0000000108f87547 */ /* 0x000fea000b800000 */
[----:B------:R-:W-:Y:S02]  /*0480*/  UISETP.GE.U32.AND UP0, UPT, UR10, 0x8, UPT ;  /* 0x000000080a00788c */ /* 0x000fe4000bf06070 */
[----:B------:R-:W-:-:S04]  /*0490*/  ULOP3.LUT UR6, UR7, 0x7, URZ, 0xc0, !UPT ;  /* 0x0000000707067892 */ /* 0x000fc8000f8ec0ff */
[----:B------:R-:W-:-:S03]  /*04a0*/  UISETP.NE.AND UP1, UPT, UR6, URZ, UPT ;  /* 0x000000ff0600728c */ /* 0x000fc6000bf25270 */
[----:B------:R-:W-:Y:S08]  /*04b0*/  BRA.U !UP0, `(.L_x_76) ;  /* 0x00000001085c7547 */ /* 0x000ff0000b800000 */
[----:B----4-:R-:W0:Y:S01]  /*04c0*/  LDC.64 R6, c[0x0][0x380] ;  /* 0x0000e000ff067b82 */ /* 0x010e220000000a00 */
[----:B------:R-:W-:-:S05]  /*04d0*/  IADD3 R5, PT, PT, R3, UR4, RZ ;  /* 0x0000000403057c10 */ /* 0x000fca000fffe0ff */
[----:B0-----:R-:W-:Y:S02]  /*04e0*/  IMAD.WIDE R6, R5, 0x4, R6 ;  /* 0x0000000405067825 */ /* 0x001fe400078e0206 */
[----:B------:R-:W0:Y:S03]  /*04f0*/  LDC.64 R4, c[0x0][0x390] ;  /* 0x0000e400ff047b82 */ /* 0x000e260000000a00 */
[----:B------:R-:W2:Y:S01]  /*0500*/  LDG.E R11, desc[UR12][R6.64] ;  /* 0x0000000c060b7981 */ /* 0x000ea2000c1e1900 */
[----:B------:R-:W-:-:S05]  /*0510*/  IADD3 R9, PT, PT, R2, UR4, RZ ;  /* 0x0000000402097c10 */ /* 0x000fca000fffe0ff */
        /* <DEDUP_REMOVED lines=8> */
[----:B------:R-:W3:Y:S04]  /*05a0*/  LDG.E R17, desc[UR12][R6.64+0x10] ;  /* 0x0000100c06117981 */ /* 0x000ee8000c1e1900 */
[----:B---3--:R2:W-:Y:S04]  /*05b0*/  REDG.E.ADD.F32.FTZ.RN.STRONG.GPU desc[UR12][R4.64+0x10], R17 ;  /* 0x00001011040079a6 */ /* 0x0085e8000c12f30c */
[----:B------:R-:W3:Y:S04]  /*05c0*/  LDG.E R19, desc[UR12][R6.64+0x14] ;  /* 0x0000140c06137981 */ /* 0x000ee8000c1e1900 */
[----:B---3--:R2:W-:Y:S04]  /*05d0*/  REDG.E.ADD.F32.FTZ.RN.STRONG.GPU desc[UR12][R4.64+0x14], R19 ;  /* 0x00001413040079a6 */ /* 0x0085e8000c12f30c */
[----:B0-----:R-:W3:Y:S04]  /*05e0*/  LDG.E R11, desc[UR12][R6.64+0x18] ;  /* 0x0000180c060b7981 */ /* 0x001ee8000c1e1900 */
[----:B---3--:R2:W-:Y:S04]  /*05f0*/  REDG.E.ADD.F32.FTZ.RN.STRONG.GPU desc[UR12][R4.64+0x18], R11 ;  /* 0x0000180b040079a6 */ /* 0x0085e8000c12f30c */
[----:B-1----:R-:W3:Y:S01]  /*0600*/  LDG.E R9, desc[UR12][R6.64+0x1c] ;  /* 0x00001c0c06097981 */ /* 0x002ee2000c1e1900 */
[----:B------:R-:W-:-:S03]  /*0610*/  UIADD3 UR4, UPT, UPT, UR4, 0x8, URZ ;  /* 0x0000000804047890 */ /* 0x000fc6000fffe0ff */
[----:B---3--:R2:W-:Y:S09]  /*0620*/  REDG.E.ADD.F32.FTZ.RN.STRONG.GPU desc[UR12][R4.64+0x1c], R9 ;  /* 0x00001c09040079a6 */ /* 0x0085f2000c12f30c */
.L_x_76:
[----:B------:R-:W-:Y:S05]  /*0630*/  BRA.U !UP1, `(.L_x_73) ;  /* 0x0000000109887547 */ /* 0x000fea000b800000 */
[----:B------:R-:W-:Y:S02]  /*0640*/  UISETP.GE.U32.AND UP0, UPT, UR6, 0x4, UPT ;  /* 0x000000040600788c */ /* 0x000fe4000bf06070 */
[----:B------:R-:W-:-:S04]  /*0650*/  ULOP3.LUT UR5, UR7, 0x3, URZ, 0xc0, !UPT ;  /* 0x0000000307057892 */ /* 0x000fc8000f8ec0ff */
[----:B------:R-:W-:-:S03]  /*0660*/  UISETP.NE.AND UP1, UPT, UR5, URZ, UPT ;  /* 0x000000ff0500728c */ /* 0x000fc6000bf25270 */
[----:B------:R-:W-:Y:S08]  /*0670*/  BRA.U !UP0, `(.L_x_77) ;  /* 0x00000001083c7547 */ /* 0x000ff0000b800000 */
[----:B--2---:R-:W0:Y:S01]  /*0680*/  LDC.64 R4, c[0x0][0x380] ;  /* 0x0000e000ff047b82 */ /* 0x004e220000000a00 */
[----:B----4-:R-:W-:-:S05]  /*0690*/  IADD3 R7, PT, PT, R3, UR4, RZ ;  /* 0x0000000403077c10 */ /* 0x010fca000fffe0ff */
        /* <DEDUP_REMOVED lines=10> */
[----:B------:R-:W2:Y:S01]  /*0740*/  LDG.E R15, desc[UR12][R6.64+0xc] ;  /* 0x00000c0c060f7981 */ /* 0x000ea2000c1e1900 */
[----:B------:R-:W-:-:S03]  /*0750*/  UIADD3 UR4, UPT, UPT, UR4, 0x4, URZ ;  /* 0x0000000404047890 */ /* 0x000fc6000fffe0ff */
[----:B--2---:R0:W-:Y:S09]  /*0760*/  REDG.E.ADD.F32.FTZ.RN.STRONG.GPU desc[UR12][R4.64+0xc], R15 ;  /* 0x00000c0f040079a6 */ /* 0x0041f2000c12f30c */
.L_x_77:
[----:B------:R-:W-:Y:S05]  /*0770*/  BRA.U !UP1, `(.L_x_73) ;  /* 0x0000000109387547 */ /* 0x000fea000b800000 */
[----:B0-2---:R-:W0:Y:S01]  /*0780*/  LDC.64 R8, c[0x0][0x390] ;  /* 0x0000e400ff087b82 */ /* 0x005e220000000a00 */
[----:B------:R-:W-:Y:S01]  /*0790*/  IADD3 R11, PT, PT, R3, UR4, RZ ;  /* 0x00000004030b7c10 */ /* 0x000fe2000fffe0ff */
[----:B------:R-:W-:Y:S01]  /*07a0*/  UIADD3 UR5, UPT, UPT, -UR5, URZ, URZ ;  /* 0x000000ff05057290 */ /* 0x000fe2000fffe1ff */
[----:B----4-:R-:W-:-:S05]  /*07b0*/  IADD3 R13, PT, PT, R2, UR4, RZ ;  /* 0x00000004020d7c10 */ /* 0x010fca000fffe0ff */
[----:B------:R-:W1:Y:S06]  /*07c0*/  LDC.64 R6, c[0x0][0x380] ;  /* 0x0000e000ff067b82 */ /* 0x000e6c0000000a00 */
.L_x_78:
[----:B-1-3--:R-:W-:-:S06]  /*07d0*/  IMAD.WIDE R2, R11, 0x4, R6 ;  /* 0x000000040b027825 */ /* 0x00afcc00078e0206 */
[----:B------:R-:W2:Y:S01]  /*07e0*/  LDG.E R3, desc[UR12][R2.64] ;  /* 0x0000000c02037981 */ /* 0x000ea2000c1e1900 */
[----:B0-----:R-:W-:Y:S01]  /*07f0*/  IMAD.WIDE R4, R13, 0x4, R8 ;  /* 0x000000040d047825 */ /* 0x001fe200078e0208 */
[----:B------:R-:W-:-:S04]  /*0800*/  UIADD3 UR5, UPT, UPT, UR5, 0x1, URZ ;  /* 0x0000000105057890 */ /* 0x000fc8000fffe0ff */
[----:B------:R-:W-:Y:S01]  /*0810*/  UISETP.NE.AND UP0, UPT, UR5, URZ, UPT ;  /* 0x000000ff0500728c */ /* 0x000fe2000bf05270 */
[----:B--2---:R3:W-:Y:S01]  /*0820*/  REDG.E.ADD.F32.FTZ.RN.STRONG.GPU desc[UR12][R4.64], R3 ;  /* 0x00000003040079a6 */ /* 0x0047e2000c12f30c */
[----:B------:R-:W-:Y:S02]  /*0830*/  IADD3 R11, PT, PT, R11, 0x1, RZ ;  /* 0x000000010b0b7810 */ /* 0x000fe40007ffe0ff */
[----:B------:R-:W-:-:S05]  /*0840*/  IADD3 R13, PT, PT, R13, 0x1, RZ ;  /* 0x000000010d0d7810 */ /* 0x000fca0007ffe0ff */
[----:B------:R-:W-:Y:S05]  /*0850*/  BRA.U UP0, `(.L_x_78) ;  /* 0xfffffffd00dc7547 */ /* 0x000fea000b83ffff */
.L_x_73:
[----:B---3--:R-:W1:Y:S01]  /*0860*/  LDC.64 R2, c[0x0][0x398] ;  /* 0x0000e600ff027b82 */ /* 0x008e620000000a00 */
[----:B0-2---:R-:W-:Y:S02]  /*0870*/  HFMA2 R5, -RZ, RZ, 0, 5.9604644775390625e-08 ;  /* 0x00000001ff057431 */ /* 0x005fe400000001ff */
[----:B-1---5:R-:W-:-:S05]  /*0880*/  IMAD.WIDE R2, R0, 0x4, R2 ;  /* 0x0000000400027825 */ /* 0x022fca00078e0202 */
[----:B------:R-:W-:Y:S01]  /*0890*/  REDG.E.ADD.STRONG.GPU desc[UR12][R2.64], R5 ;  /* 0x000000050200798e */ /* 0x000fe2000c12e10c */
[----:B------:R-:W-:Y:S05]  /*08a0*/  EXIT ;  /* 0x000000000000794d */ /* 0x000fea0003800000 */
.L_x_79:
        /* <DEDUP_REMOVED lines=13> */
.L_x_98:


//--------------------- .text._Z13assign_labelsPKfS0_Piiii --------------------------
	.section	.text._Z13assign_labelsPKfS0_Piiii,"ax",@progbits
	.align	128
        .global         _Z13assign_labelsPKfS0_Piiii
        .type           _Z13assign_labelsPKfS0_Piiii,@function
        .size           _Z13assign_labelsPKfS0_Piiii,(.L_x_99 - _Z13assign_labelsPKfS0_Piiii)
        .other          _Z13assign_labelsPKfS0_Piiii,@"STO_CUDA_ENTRY STV_DEFAULT"
_Z13assign_labelsPKfS0_Piiii:
.text._Z13assign_labelsPKfS0_Piiii:
        /* <DEDUP_REMOVED lines=8> */
[----:B------:R-:W0:Y:S01]  /*0080*/  LDCU UR4, c[0x0][0x39c] ;  /* 0x00007380ff0477ac */ /* 0x000e220008000800 */
[----:B------:R-:W-:Y:S01]  /*0090*/  IMAD.MOV.U32 R2, RZ, RZ, RZ ;  /* 0x000000ffff027224 */ /* 0x000fe200078e00ff */
[----:B------:R-:W1:Y:S01]  /*00a0*/  LDCU.64 UR6, c[0x0][0x358] ;  /* 0x00006b00ff0677ac */ /* 0x000e620008000a00 */
[----:B0-----:R-:W-:-:S09]  /*00b0*/  UISETP.GE.AND UP0, UPT, UR4, 0x1, UPT ;  /* 0x000000010400788c */ /* 0x001fd2000bf06270 */
[----:B-1----:R-:W-:Y:S05]  /*00c0*/  BRA.U !UP0, `(.L_x_80) ;  /* 0x0000000d08407547 */ /* 0x002fea000b800000 */
[----:B------:R-:W0:Y:S02]  /*00d0*/  LDC R7, c[0x0][0x3a0] ;  /* 0x0000e800ff077b82 */ /* 0x000e240000000800 */
[----:B0-----:R-:W-:-:S13]  /*00e0*/  ISETP.GE.AND P0, PT, R7, 0x1, PT ;  /* 0x000000010700780c */ /* 0x001fda0003f06270 */
[----:B------:R-:W-:Y:S05]  /*00f0*/  @!P0 BRA `(.L_x_81) ;  /* 0x0000000800388947 */ /* 0x000fea0003800000 */
[----:B------:R-:W0:Y:S01]  /*0100*/  LDCU.64 UR4, c[0x0][0x380] ;  /* 0x00007000ff0477ac */ /* 0x000e220008000a00 */
[C---:B------:R-:W-:Y:S01]  /*0110*/  LOP3.LUT R6, R7.reuse, 0x7ffffff8, RZ, 0xc0, !PT ;  /* 0x7ffffff807067812 */ /* 0x040fe200078ec0ff */
[----:B------:R-:W-:Y:S02]  /*0120*/  HFMA2 R9, -RZ, RZ, 0, 0 ;  /* 0x00000000ff097431 */ /* 0x000fe400000001ff */
[----:B------:R-:W-:Y:S01]  /*0130*/  IMAD R3, R0, R7, RZ ;  /* 0x0000000700037224 */ /* 0x000fe200078e02ff */
[C---:B------:R-:W-:Y:S01]  /*0140*/  LOP3.LUT R4, R7.reuse, 0x7, RZ, 0xc0, !PT ;  /* 0x0000000707047812 */ /* 0x040fe200078ec0ff */
[----:B------:R-:W-:Y:S01]  /*0150*/  IMAD.MOV.U32 R2, RZ, RZ, RZ ;  /* 0x000000ffff027224 */ /* 0x000fe200078e00ff */
[----:B------:R-:W-:Y:S01]  /*0160*/  LOP3.LUT R5, R7, 0x3, RZ, 0xc0, !PT ;  /* 0x0000000307057812 */ /* 0x000fe200078ec0ff */
[----:B------:R-:W-:Y:S02]  /*0170*/  IMAD.MOV.U32 R7, RZ, RZ, 0x7f7fffff ;  /* 0x7f7fffffff077424 */ /* 0x000fe400078e00ff */
[----:B------:R-:W-:Y:S01]  /*0180*/  IMAD.MOV R8, RZ, RZ, -R6 ;  /* 0x000000ffff087224 */ /* 0x000fe200078e0a06 */
[----:B0-----:R-:W-:-:S04]  /*0190*/  UIADD3 UR4, UP0, UPT, UR4, 0x10, URZ ;  /* 0x0000001004047890 */ /* 0x001fc8000ff1e0ff */
[----:B------:R-:W-:-:S12]  /*01a0*/  UIADD3.X UR5, UPT, UPT, URZ, UR5, URZ, UP0, !UPT ;  /* 0x00000005ff057290 */ /* 0x000fd800087fe4ff */
.L_x_86:
[----:B------:R-:W0:Y:S01]  /*01b0*/  LDC R24, c[0x0][0x3a0] ;  /* 0x0000e800ff187b82 */ /* 0x000e220000000800 */
[----:B------:R-:W-:Y:S01]  /*01c0*/  MOV R22, RZ ;  /* 0x000000ff00167202 */ /* 0x000fe20000000f00 */
[----:B------:R-:W-:Y:S01]  /*01d0*/  IMAD.MOV.U32 R21, RZ, RZ, RZ ;  /* 0x000000ffff157224 */ /* 0x000fe200078e00ff */
[----:B0-----:R-:W-:Y:S01]  /*01e0*/  ISETP.GE.U32.AND P0, PT, R24, 0x8, PT ;  /* 0x000000081800780c */ /* 0x001fe20003f06070 */
[----:B------:R-:W-:-:S12]  /*01f0*/  IMAD R20, R9, R24, RZ ;  /* 0x0000001809147224 */ /* 0x000fd800078e02ff */
[----:B------:R-:W-:Y:S05]  /*0200*/  @!P0 BRA `(.L_x_82) ;  /* 0x0000000000c48947 */ /* 0x000fea0003800000 */
[----:B------:R-:W0:Y:S01]  /*0210*/  LDC.64 R10, c[0x0][0x388] ;  /* 0x0000e200ff0a7b82 */ /* 0x000e220000000a00 */
[----:B------:R-:W-:Y:S01]  /*0220*/  IMAD.MOV.U32 R22, RZ, RZ, RZ ;  /* 0x000000ffff167224 */ /* 0x000fe200078e00ff */
[----:B------:R-:W-:Y:S01]  /*0230*/  MOV R15, R3 ;  /* 0x00000003000f7202 */ /* 0x000fe20000000f00 */
[----:B------:R-:W-:Y:S02]  /*0240*/  IMAD.MOV.U32 R14, RZ, RZ, R8 ;  /* 0x000000ffff0e7224 */ /* 0x000fe400078e0008 */
[----:B0-----:R-:W-:-:S03]  /*0250*/  IMAD.WIDE.U32 R10, R20, 0x4, R10 ;  /* 0x00000004140a7825 */ /* 0x001fc600078e000a */
[----:B------:R-:W-:-:S05]  /*0260*/  IADD3 R12, P0, PT, R10, 0x10, RZ ;  /* 0x000000100a0c7810 */ /* 0x000fca0007f1e0ff */
[----:B------:R-:W-:-:S08]  /*0270*/  IMAD.X R13, RZ, RZ, R11, P0 ;  /* 0x000000ffff0d7224 */ /* 0x000fd000000e060b */
.L_x_83:
[----:B------:R-:W-:Y:S01]  /*0280*/  MOV R10, UR4 ;  /* 0x00000004000a7c02 */ /* 0x000fe20008000f00 */
[----:B------:R-:W-:Y:S01]  /*0290*/  IMAD.U32 R11, RZ, RZ, UR5 ;  /* 0x00000005ff0b7e24 */ /* 0x000fe2000f8e00ff */
[----:B------:R-:W2:Y:S03]  /*02a0*/  LDG.E R17, desc[UR6][R12.64+-0x10] ;  /* 0xfffff0060c117981 */ /* 0x000ea6000c1e1900 */
[----:B------:R-:W-:Y:S01]  /*02b0*/  IMAD.WIDE R10, R15, 0x4, R10 ;  /* 0x000000040f0a7825 */ /* 0x000fe200078e020a */
[----:B------:R-:W3:Y:S04]  /*02c0*/  LDG.E R23, desc[UR6][R12.64+-0xc] ;  /* 0xfffff4060c177981 */ /* 0x000ee8000c1e1900 */
[----:B------:R-:W2:Y:S04]  /*02d0*/  LDG.E R16, desc[UR6][R10.64+-0x10] ;  /* 0xfffff0060a107981 */ /* 0x000ea8000c1e1900 */
[----:B------:R-:W3:Y:S04]  /*02e0*/  LDG.E R18, desc[UR6][R10.64+-0xc] ;  /* 0xfffff4060a127981 */ /* 0x000ee8000c1e1900 */
[----:B------:R-:W4:Y:S04]  /*02f0*/  LDG.E R21, desc[UR6][R12.64+-0x8] ;  /* 0xfffff8060c157981 */ /* 0x000f28000c1e1900 */
[----:B------:R-:W4:Y:S04]  /*0300*/  LDG.E R26, desc[UR6][R10.64+-0x8] ;  /* 0xfffff8060a1a7981 */ /* 0x000f28000c1e1900 */
[----:B------:R-:W5:Y:S04]  /*0310*/  LDG.E R28, desc[UR6][R10.64+0xc] ;  /* 0x00000c060a1c7981 */ /* 0x000f68000c1e1900 */
[----:B------:R-:W5:Y:S01]  /*0320*/  LDG.E R25, desc[UR6][R12.64+0xc] ;  /* 0x00000c060c197981 */ /* 0x000f62000c1e1900 */
[----:B--2---:R-:W-:-:S03]  /*0330*/  FADD R19, R16, -R17 ;  /* 0x8000001110137221 */ /* 0x004fc60000000000 */
[----:B------:R-:W2:Y:S01]  /*0340*/  LDG.E R16, desc[UR6][R12.64+-0x4] ;  /* 0xfffffc060c107981 */ /* 0x000ea2000c1e1900 */
[----:B------:R-:W-:-:S03]  /*0350*/  FFMA R22, R19, R19, R22 ;  /* 0x0000001313167223 */ /* 0x000fc60000000016 */
[----:B------:R-:W2:Y:S01]  /*0360*/  LDG.E R17, desc[UR6][R10.64+-0x4] ;  /* 0xfffffc060a117981 */ /* 0x000ea2000c1e1900 */
[----:B---3--:R-:W-:-:S03]  /*0370*/  FADD R23, R18, -R23 ;  /* 0x8000001712177221 */ /* 0x008fc60000000000 */
[----:B------:R-:W3:Y:S01]  /*0380*/  LDG.E R18, desc[UR6][R12.64] ;  /* 0x000000060c127981 */ /* 0x000ee2000c1e1900 */
[----:B------:R-:W-:Y:S01]  /*0390*/  FFMA R23, R23, R23, R22 ;  /* 0x0000001717177223 */ /* 0x000fe20000000016 */
[----:B----4-:R-:W-:Y:S02]  /*03a0*/  FADD R26, R26, -R21 ;  /* 0x800000151a1a7221 */ /* 0x010fe40000000000 */
[----:B------:R-:W3:Y:S04]  /*03b0*/  LDG.E R19, desc[UR6][R10.64] ;  /* 0x000000060a137981 */ /* 0x000ee8000c1e1900 */
[----:B------:R-:W4:Y:S01]  /*03c0*/  LDG.E R21, desc[UR6][R12.64+0x4] ;  /* 0x000004060c157981 */ /* 0x000f22000c1e1900 */
[----:B------:R-:W-:-:S03]  /*03d0*/  FFMA R27, R26, R26, R23 ;  /* 0x0000001a1a1b7223 */ /* 0x000fc60000000017 */
[----:B------:R-:W4:Y:S04]  /*03e0*/  LDG.E R22, desc[UR6][R10.64+0x4] ;  /* 0x000004060a167981 */ /* 0x000f28000c1e1900 */
[----:B------:R0:W4:Y:S04]  /*03f0*/  LDG.E R23, desc[UR6][R12.64+0x8] ;  /* 0x000008060c177981 */ /* 0x000128000c1e1900 */
[----:B------:R-:W4:Y:S01]  /*0400*/  LDG.E R26, desc[UR6][R10.64+0x8] ;  /* 0x000008060a1a7981 */ /* 0x000f22000c1e1900 */
[----:B------:R-:W-:-:S05]  /*0410*/  VIADD R14, R14, 0x8 ;  /* 0x000000080e0e7836 */ /* 0x000fca0000000000 */
[----:B------:R-:W-:Y:S01]  /*0420*/  ISETP.NE.AND P0, PT, R14, RZ, PT ;  /* 0x000000ff0e00720c */ /* 0x000fe20003f05270 */
[----:B-----5:R-:W-:Y:S01]  /*0430*/  FADD R28, R28, -R25 ;  /* 0x800000191c1c7221 */ /* 0x020fe20000000000 */
[----:B0-----:R-:W-:Y:S01]  /*0440*/  IADD3 R12, P1, PT, R12, 0x20, RZ ;  /* 0x000000200c0c7810 */ /* 0x001fe20007f3e0ff */
[----:B------:R-:W-:-:S03]  /*0450*/  VIADD R15, R15, 0x8 ;  /* 0x000000080f0f7836 */ /* 0x000fc60000000000 */
[----:B------:R-:W-:Y:S01]  /*0460*/  IADD3.X R13, PT, PT, RZ, R13, RZ, P1, !PT ;  /* 0x0000000dff0d7210 */ /* 0x000fe20000ffe4ff */
[----:B--2---:R-:W-:-:S04]  /*0470*/  FADD R16, R17, -R16 ;  /* 0x8000001011107221 */ /* 0x004fc80000000000 */
[----:B------:R-:W-:Y:S01]  /*0480*/  FFMA R27, R16, R16, R27 ;  /* 0x00000010101b7223 */ /* 0x000fe2000000001b */
[----:B---3--:R-:W-:-:S04]  /*0490*/  FADD R18, R19, -R18 ;  /* 0x8000001213127221 */ /* 0x008fc80000000000 */
[----:B------:R-:W-:Y:S01]  /*04a0*/  FFMA R27, R18, R18, R27 ;  /* 0x00000012121b7223 */ /* 0x000fe2000000001b */
[----:B----4-:R-:W-:-:S04]  /*04b0*/  FADD R22, R22, -R21 ;  /* 0x8000001516167221 */ /* 0x010fc80000000000 */
[----:B------:R-:W-:Y:S01]  /*04c0*/  FFMA R27, R22, R22, R27 ;  /* 0x00000016161b7223 */ /* 0x000fe2000000001b */
[----:B------:R-:W-:-:S04]  /*04d0*/  FADD R26, R26, -R23 ;  /* 0x800000171a1a7221 */ /* 0x000fc80000000000 */
[----:B------:R-:W-:-:S04]  /*04e0*/  FFMA R27, R26, R26, R27 ;  /* 0x0000001a1a1b7223 */ /* 0x000fc8000000001b */
[----:B------:R-:W-:Y:S01]  /*04f0*/  FFMA R22, R28, R28, R27 ;  /* 0x0000001c1c167223 */ /* 0x000fe2000000001b */
[----:B------:R-:W-:Y:S06]  /*0500*/  @P0 BRA `(.L_x_83) ;  /* 0xfffffffc005c0947 */ /* 0x000fec000383ffff */
[----:B------:R-:W-:-:S07]  /*0510*/  IMAD.MOV.U32 R21, RZ, RZ, R6 ;  /* 0x000000ffff157224 */ /* 0x000fce00078e0006 */
.L_x_82:
[----:B------:R-:W-:-:S13]  /*0520*/  ISETP.NE.AND P0, PT, R4, RZ, PT ;  /* 0x000000ff0400720c */ /* 0x000fda0003f05270 */
[----:B------:R-:W-:Y:S05]  /*0530*/  @!P0 BRA `(.L_x_84) ;  /* 0x0000000400048947 */ /* 0x000fea0003800000 */
[----:B------:R-:W-:Y:S02]  /*0540*/  IADD3 R10, PT, PT, R4, -0x1, RZ ;  /* 0xffffffff040a7810 */ /* 0x000fe40007ffe0ff */
[----:B------:R-:W-:Y:S02]  /*0550*/  ISETP.NE.AND P1, PT, R5, RZ, PT ;  /* 0x000000ff0500720c */ /* 0x000fe40003f25270 */
[----:B------:R-:W-:-:S13]  /*0560*/  ISETP.GE.U32.AND P0, PT, R10, 0x3, PT ;  /* 0x000000030a00780c */ /* 0x000fda0003f06070 */
[----:B------:R-:W-:Y:S05]  /*0570*/  @!P0 BRA `(.L_x_85) ;  /* 0x0000000000708947 */ /* 0x000fea0003800000 */
[----:B------:R-:W0:Y:S01]  /*0580*/  LDC.64 R14, c[0x0][0x380] ;  /* 0x0000e000ff0e7b82 */ /* 0x000e220000000a00 */
[--C-:B------:R-:W-:Y:S01]  /*0590*/  IMAD.IADD R17, R3, 0x1, R21.reuse ;  /* 0x0000000103117824 */ /* 0x100fe200078e0215 */
[C---:B------:R-:W-:Y:S01]  /*05a0*/  IADD3 R16, P0, PT, R20.reuse, R21, RZ ;  /* 0x0000001514107210 */ /* 0x040fe20007f1e0ff */
[----:B------:R-:W-:-:S05]  /*05b0*/  IMAD.IADD R19, R20, 0x1, R21 ;  /* 0x0000000114137824 */ /* 0x000fca00078e0215 */
[----:B------:R-:W1:Y:S08]  /*05c0*/  LDC.64 R12, c[0x0][0x388] ;  /* 0x0000e200ff0c7b82 */ /* 0x000e700000000a00 */
[----:B------:R-:W2:Y:S01]  /*05d0*/  LDC.64 R10, c[0x0][0x388] ;  /* 0x0000e200ff0a7b82 */ /* 0x000ea20000000a00 */
[----:B0-----:R-:W-:Y:S01]  /*05e0*/  IMAD.WIDE R14, R17, 0x4, R14 ;  /* 0x00000004110e7825 */ /* 0x001fe200078e020e */
[----:B------:R-:W-:-:S04]  /*05f0*/  IADD3.X R17, PT, PT, RZ, RZ, RZ, P0, !PT ;  /* 0x000000ffff117210 */ /* 0x000fc800007fe4ff */
[----:B------:R-:W3:Y:S01]  /*0600*/  LDG.E R18, desc[UR6][R14.64+0x4] ;  /* 0x000004060e127981 */ /* 0x000ee2000c1e1900 */
[----:B-1----:R-:W-:-:S03]  /*0610*/  IMAD.WIDE.U32 R12, R19, 0x4, R12 ;  /* 0x00000004130c7825 */ /* 0x002fc600078e000c */
[----:B------:R-:W4:Y:S04]  /*0620*/  LDG.E R23, desc[UR6][R14.64+0x8] ;  /* 0x000008060e177981 */ /* 0x000f28000c1e1900 */
[----:B------:R-:W5:Y:S01]  /*0630*/  LDG.E R25, desc[UR6][R14.64+0xc] ;  /* 0x00000c060e197981 */ /* 0x000f62000c1e1900 */
[----:B--2---:R-:W-:-:S03]  /*0640*/  LEA R10, P0, R16, R10, 0x2 ;  /* 0x0000000a100a7211 */ /* 0x004fc600078010ff */
[----:B------:R-:W2:Y:S01]  /*0650*/  LDG.E R13, desc[UR6][R12.64] ;  /* 0x000000060c0d7981 */ /* 0x000ea2000c1e1900 */
[----:B------:R-:W-:-:S03]  /*0660*/  LEA.HI.X R11, R16, R11, R17, 0x2, P0 ;  /* 0x0000000b100b7211 */ /* 0x000fc600000f1411 */
[----:B------:R-:W2:Y:S04]  /*0670*/  LDG.E R16, desc[UR6][R14.64] ;  /* 0x000000060e107981 */ /* 0x000ea8000c1e1900 */
[----:B------:R-:W3:Y:S04]  /*0680*/  LDG.E R19, desc[UR6][R10.64+0x4] ;  /* 0x000004060a137981 */ /* 0x000ee8000c1e1900 */
[----:B------:R-:W4:Y:S04]  /*0690*/  LDG.E R26, desc[UR6][R10.64+0x8] ;  /* 0x000008060a1a7981 */ /* 0x000f28000c1e1900 */
[----:B------:R-:W5:Y:S01]  /*06a0*/  LDG.E R28, desc[UR6][R10.64+0xc] ;  /* 0x00000c060a1c7981 */ /* 0x000f62000c1e1900 */
[----:B------:R-:W-:-:S02]  /*06b0*/  VIADD R21, R21, 0x4 ;  /* 0x0000000415157836 */ /* 0x000fc40000000000 */
[----:B--2---:R-:W-:-:S04]  /*06c0*/  FADD R17, R16, -R13 ;  /* 0x8000000d10117221 */ /* 0x004fc80000000000 */
[----:B------:R-:W-:Y:S01]  /*06d0*/  FFMA R17, R17, R17, R22 ;  /* 0x0000001111117223 */ /* 0x000fe20000000016 */
[----:B---3--:R-:W-:Y:S01]  /*06e0*/  FADD R18, R18, -R19 ;  /* 0x8000001312127221 */ /* 0x008fe20000000000 */
[----:B----4-:R-:W-:-:S03]  /*06f0*/  FADD R26, R23, -R26 ;  /* 0x8000001a171a7221 */ /* 0x010fc60000000000 */
[----:B------:R-:W-:Y:S01]  /*0700*/  FFMA R17, R18, R18, R17 ;  /* 0x0000001212117223 */ /* 0x000fe20000000011 */
[----:B-----5:R-:W-:-:S03]  /*0710*/  FADD R28, R25, -R28 ;  /* 0x8000001c191c7221 */ /* 0x020fc60000000000 */
[----:B------:R-:W-:-:S04]  /*0720*/  FFMA R17, R26, R26, R17 ;  /* 0x0000001a1a117223 */ /* 0x000fc80000000011 */
[----:B------:R-:W-:-:S07]  /*0730*/  FFMA R22, R28, R28, R17 ;  /* 0x0000001c1c167223 */ /* 0x000fce0000000011 */
.L_x_85:
[----:B------:R-:W-:Y:S05]  /*0740*/  @!P1 BRA `(.L_x_84) ;  /* 0x0000000000809947 */ /* 0x000fea0003800000 */
[----:B------:R-:W-:Y:S01]  /*0750*/  ISETP.NE.AND P0, PT, R5, 0x1, PT ;  /* 0x000000010500780c */ /* 0x000fe20003f05270 */
[----:B------:R-:W0:Y:S01]  /*0760*/  LDC.64 R12, c[0x0][0x388] ;  /* 0x0000e200ff0c7b82 */ /* 0x000e220000000a00 */
[----:B------:R-:W-:-:S07]  /*0770*/  LOP3.LUT P1, RZ, R24, 0x1, RZ, 0xc0, !PT ;  /* 0x0000000118ff7812 */ /* 0x000fce000782c0ff */
[----:B------:R-:W1:Y:S04]  /*0780*/  LDC.64 R14, c[0x0][0x380] ;  /* 0x0000e000ff0e7b82 */ /* 0x000e680000000a00 */
[CC--:B------:R-:W-:Y:S02]  /*0790*/  @P0 IADD3 R23, P2, PT, R20.reuse, R21.reuse, RZ ;  /* 0x0000001514170210 */ /* 0x0c0fe40007f5e0ff */
[----:B------:R-:W-:Y:S02]  /*07a0*/  @P0 IADD3 R25, PT, PT, R20, R21, RZ ;  /* 0x0000001514190210 */ /* 0x000fe40007ffe0ff */
[----:B------:R-:W2:Y:S01]  /*07b0*/  @P0 LDC.64 R10, c[0x0][0x388] ;  /* 0x0000e200ff0a0b82 */ /* 0x000ea20000000a00 */
[----:B------:R-:W-:-:S07]  /*07c0*/  @P0 IMAD.X R24, RZ, RZ, RZ, P2 ;  /* 0x000000ffff180224 */ /* 0x000fce00010e06ff */
[----:B------:R-:W3:Y:S01]  /*07d0*/  LDC.64 R16, c[0x0][0x380] ;  /* 0x0000e000ff107b82 */ /* 0x000ee20000000a00 */
[----:B0-----:R-:W-:-:S06]  /*07e0*/  @P0 IMAD.WIDE.U32 R12, R25, 0x4, R12 ;  /* 0x00000004190c0825 */ /* 0x001fcc00078e000c */
[----:B------:R-:W4:Y:S01]  /*07f0*/  @P0 LDG.E R13, desc[UR6][R12.64] ;  /* 0x000000060c0d0981 */ /* 0x000f22000c1e1900 */
[----:B------:R-:W0:Y:S01]  /*0800*/  LDC.64 R18, c[0x0][0x388] ;  /* 0x0000e200ff127b82 */ /* 0x000e220000000a00 */
[----:B--2---:R-:W-:-:S04]  /*0810*/  @P0 LEA R10, P2, R23, R10, 0x2 ;  /* 0x0000000a170a0211 */ /* 0x004fc800078410ff */
[----:B------:R-:W-:Y:S01]  /*0820*/  @P0 LEA.HI.X R11, R23, R11, R24, 0x2, P2 ;  /* 0x0000000b170b0211 */ /* 0x000fe200010f1418 */
[----:B------:R-:W-:Y:S01]  /*0830*/  @P0 IMAD.IADD R23, R3, 0x1, R21 ;  /* 0x0000000103170824 */ /* 0x000fe200078e0215 */
[----:B------:R-:W-:-:S03]  /*0840*/  @P0 IADD3 R21, PT, PT, R21, 0x2, RZ ;  /* 0x0000000215150810 */ /* 0x000fc60007ffe0ff */
[----:B-1----:R-:W-:Y:S01]  /*0850*/  @P0 IMAD.WIDE R14, R23, 0x4, R14 ;  /* 0x00000004170e0825 */ /* 0x002fe200078e020e */
[----:B------:R-:W2:Y:S03]  /*0860*/  @P0 LDG.E R10, desc[UR6][R10.64+0x4] ;  /* 0x000004060a0a0981 */ /* 0x000ea6000c1e1900 */
[----:B------:R-:W-:Y:S01]  /*0870*/  @P1 IMAD.IADD R23, R20, 0x1, R21 ;  /* 0x0000000114171824 */ /* 0x000fe200078e0215 */
[----:B------:R-:W-:Y:S01]  /*0880*/  @P1 IADD3 R21, PT, PT, R3, R21, RZ ;  /* 0x0000001503151210 */ /* 0x000fe20007ffe0ff */
[----:B------:R-:W4:Y:S02]  /*0890*/  @P0 LDG.E R20, desc[UR6][R14.64] ;  /* 0x000000060e140981 */ /* 0x000f24000c1e1900 */
[----:B0-----:R-:W-:Y:S02]  /*08a0*/  @P1 IMAD.WIDE.U32 R18, R23, 0x4, R18 ;  /* 0x0000000417121825 */ /* 0x001fe400078e0012 */
[----:B------:R-:W2:Y:S02]  /*08b0*/  @P0 LDG.E R23, desc[UR6][R14.64+0x4] ;  /* 0x000004060e170981 */ /* 0x000ea4000c1e1900 */
[----:B---3--:R-:W-:-:S02]  /*08c0*/  @P1 IMAD.WIDE R16, R21, 0x4, R16 ;  /* 0x0000000415101825 */ /* 0x008fc400078e0210 */
[----:B------:R-:W3:Y:S04]  /*08d0*/  @P1 LDG.E R19, desc[UR6][R18.64] ;  /* 0x0000000612131981 */ /* 0x000ee8000c1e1900 */
[----:B------:R-:W3:Y:S01]  /*08e0*/  @P1 LDG.E R16, desc[UR6][R16.64] ;  /* 0x0000000610101981 */ /* 0x000ee2000c1e1900 */
[----:B----4-:R-:W-:Y:S01]  /*08f0*/  @P0 FADD R21, R20, -R13 ;  /* 0x8000000d14150221 */ /* 0x010fe20000000000 */
[----:B--2---:R-:W-:-:S03]  /*0900*/  @P0 FADD R20, R23, -R10 ;  /* 0x8000000a17140221 */ /* 0x004fc60000000000 */
[----:B------:R-:W-:-:S04]  /*0910*/  @P0 FFMA R21, R21, R21, R22 ;  /* 0x0000001515150223 */ /* 0x000fc80000000016 */
[----:B------:R-:W-:Y:S01]  /*0920*/  @P0 FFMA R22, R20, R20, R21 ;  /* 0x0000001414160223 */ /* 0x000fe20000000015 */
[----:B---3--:R-:W-:-:S04]  /*0930*/  @P1 FADD R11, R16, -R19 ;  /* 0x80000013100b1221 */ /* 0x008fc80000000000 */
[----:B------:R-:W-:-:S07]  /*0940*/  @P1 FFMA R22, R11, R11, R22 ;  /* 0x0000000b0b161223 */ /* 0x000fce0000000016 */
.L_x_84:
[----:B------:R-:W0:Y:S01]  /*0950*/  LDCU UR8, c[0x0][0x39c] ;  /* 0x00007380ff0877ac */ /* 0x000e220008000800 */
[----:B------:R-:W-:Y:S01]  /*0960*/  VIADD R10, R9, 0x1 ;  /* 0x00000001090a7836 */ /* 0x000fe20000000000 */
[----:B------:R-:W-:-:S04]  /*0970*/  FSETP.GEU.AND P0, PT, R22, R7, PT ;  /* 0x000000071600720b */ /* 0x000fc80003f0e000 */
[----:B------:R-:W-:Y:S02]  /*0980*/  FSEL R7, R22, R7, !P0 ;  /* 0x0000000716077208 */ /* 0x000fe40004000000 */
[----:B------:R-:W-:Y:S02]  /*0990*/  SEL R2, R9, R2, !P0 ;  /* 0x0000000209027207 */ /* 0x000fe40004000000 */
[----:B0-----:R-:W-:-:S13]  /*09a0*/  ISETP.NE.AND P1, PT, R10, UR8, PT ;  /* 0x000000080a007c0c */ /* 0x001fda000bf25270 */
[----:B------:R-:W-:Y:S05]  /*09b0*/  @!P1 BRA `(.L_x_80) ;  /* 0x0000000400049947 */ /* 0x000fea0003800000 */
[----:B------:R-:W-:Y:S01]  /*09c0*/  MOV R9, R10 ;  /* 0x0000000a00097202 */ /* 0x000fe20000000f00 */
[----:B------:R-:W-:Y:S06]  /*09d0*/  BRA `(.L_x_86) ;  /* 0xfffffff400f47947 */ /* 0x000fec000383ffff */
.L_x_81:
[----:B------:R-:W-:Y:S01]  /*09e0*/  UISETP.GE.U32.AND UP0, UPT, UR4, 0x4, UPT ;  /* 0x000000040400788c */ /* 0x000fe2000bf06070 */
[----:B------:R-:W-:Y:S02]  /*09f0*/  HFMA2 R5, -RZ, RZ, 0, 0 ;  /* 0x00000000ff057431 */ /* 0x000fe400000001ff */
[----:B------:R-:W-:Y:S01]  /*0a00*/  IMAD.MOV.U32 R3, RZ, RZ, 0x7f7fffff ;  /* 0x7f7fffffff037424 */ /* 0x000fe200078e00ff */
[----:B------:R-:W-:Y:S01]  /*0a10*/  ULOP3.LUT UR5, UR4, 0x3, URZ, 0xc0, !UPT ;  /* 0x0000000304057892 */ /* 0x000fe2000f8ec0ff */
[----:B------:R-:W-:-:S04]  /*0a20*/  IMAD.MOV.U32 R2, RZ, RZ, RZ ;  /* 0x000000ffff027224 */ /* 0x000fc800078e00ff */
[----:B------:R-:W-:Y:S07]  /*0a30*/  BRA.U !UP0, `(.L_x_87) ;  /* 0x0000000108bc7547 */ /* 0x000fee000b800000 */
[----:B------:R-:W-:Y:S01]  /*0a40*/  ULOP3.LUT UR4, UR4, 0x7ffffffc, URZ, 0xc0, !UPT ;  /* 0x7ffffffc04047892 */ /* 0x000fe2000f8ec0ff */
[----:B------:R-:W-:Y:S01]  /*0a50*/  MOV R3, 0x7f7fffff ;  /* 0x7f7fffff00037802 */ /* 0x000fe20000000f00 */
[----:B------:R-:W-:Y:S01]  /*0a60*/  IMAD.MOV.U32 R4, RZ, RZ, RZ ;  /* 0x000000ffff047224 */ /* 0x000fe200078e00ff */
[----:B------:R-:W-:Y:S01]  /*0a70*/  MOV R2, RZ ;  /* 0x000000ff00027202 */ /* 0x000fe20000000f00 */
[----:B------:R-:W-:Y:S02]  /*0a80*/  UISETP.GT.AND UP0, UPT, UR4, URZ, UPT ;  /* 0x000000ff0400728c */ /* 0x000fe4000bf04270 */
[----:B------:R-:W-:-:S07]  /*0a90*/  IMAD.U32 R5, RZ, RZ, UR4 ;  /* 0x00000004ff057e24 */ /* 0x000fce000f8e00ff */
[----:B------:R-:W-:Y:S05]  /*0aa0*/  BRA.U !UP0, `(.L_x_88) ;  /* 0x0000000108887547 */ /* 0x000fea000b800000 */
[----:B------:R-:W-:Y:S02]  /*0ab0*/  IADD3 R6, PT, PT, R5, -R4, RZ ;  /* 0x8000000405067210 */ /* 0x000fe40007ffe0ff */
[----:B------:R-:W-:Y:S02]  /*0ac0*/  PLOP3.LUT P0, PT, PT, PT, PT, 0x80, 0x8 ;  /* 0x000000000008781c */ /* 0x000fe40003f0f070 */
[----:B------:R-:W-:-:S13]  /*0ad0*/  ISETP.GT.AND P1, PT, R6, 0xc, PT ;  /* 0x0000000c0600780c */ /* 0x000fda0003f24270 */
[----:B------:R-:W-:Y:S05]  /*0ae0*/  @!P1 BRA `(.L_x_89) ;  /* 0x0000000000449947 */ /* 0x000fea0003800000 */
[----:B------:R-:W-:Y:S01]  /*0af0*/  PLOP3.LUT P0, PT, PT, PT, PT, 0x8, 0x80 ;  /* 0x000000000080781c */ /* 0x000fe20003f0e170 */
[----:B------:R-:W-:-:S12]  /*0b00*/  VIADD R7, R5, 0xfffffff4 ;  /* 0xfffffff405077836 */ /* 0x000fd80000000000 */
.L_x_90:
[----:B------:R-:W-:-:S04]  /*0b10*/  FSETP.GT.AND P2, PT, R3, RZ, PT ;  /* 0x000000ff0300720b */ /* 0x000fc80003f44000 */
[----:B------:R-:W-:Y:S02]  /*0b20*/  FSEL R3, R3, RZ, !P2 ;  /* 0x000000ff03037208 */ /* 0x000fe40005000000 */
[----:B------:R-:W-:Y:S02]  /*0b30*/  SEL R2, R4, R2, P2 ;  /* 0x0000000204027207 */ /* 0x000fe40001000000 */
[----:B------:R-:W-:-:S04]  /*0b40*/  FSETP.GT.AND P3, PT, R3, RZ, PT ;  /* 0x000000ff0300720b */ /* 0x000fc80003f64000 */
[----:B------:R-:W-:-:S04]  /*0b50*/  FSEL R3, R3, RZ, !P3 ;  /* 0x000000ff03037208 */ /* 0x000fc80005800000 */
[----:B------:R-:W-:-:S04]  /*0b60*/  FSETP.GT.AND P4, PT, R3, RZ, PT ;  /* 0x000000ff0300720b */ /* 0x000fc80003f84000 */
[----:B------:R-:W-:Y:S02]  /*0b70*/  FSEL R3, R3, RZ, !P4 ;  /* 0x000000ff03037208 */ /* 0x000fe40006000000 */
[----:B------:R-:W-:Y:S02]  /*0b80*/  @P3 IADD3 R2, PT, PT, R4, 0x4, RZ ;  /* 0x0000000404023810 */ /* 0x000fe40007ffe0ff */
[----:B------:R-:W-:-:S04]  /*0b90*/  FSETP.GT.AND P1, PT, R3, RZ, PT ;  /* 0x000000ff0300720b */ /* 0x000fc80003f24000 */
[----:B------:R-:W-:Y:S01]  /*0ba0*/  FSEL R3, R3, RZ, !P1 ;  /* 0x000000ff03037208 */ /* 0x000fe20004800000 */
[----:B------:R-:W-:-:S08]  /*0bb0*/  @P4 VIADD R2, R4, 0x8 ;  /* 0x0000000804024836 */ /* 0x000fd00000000000 */
[C---:B------:R-:W-:Y:S01]  /*0bc0*/  @P1 IADD3 R2, PT, PT, R4.reuse, 0xc, RZ ;  /* 0x0000000c04021810 */ /* 0x040fe20007ffe0ff */
[----:B------:R-:W-:-:S05]  /*0bd0*/  VIADD R4, R4, 0x10 ;  /* 0x0000001004047836 */ /* 0x000fca0000000000 */
[----:B------:R-:W-:-:S13]  /*0be0*/  ISETP.GE.AND P2, PT, R4, R7, PT ;  /* 0x000000070400720c */ /* 0x000fda0003f46270 */
[----:B------:R-:W-:Y:S05]  /*0bf0*/  @!P2 BRA `(.L_x_90) ;  /* 0xfffffffc00c4a947 */ /* 0x000fea000383ffff */
.L_x_89:
[----:B------:R-:W-:-:S04]  /*0c00*/  IADD3 R6, PT, PT, R5, -R4, RZ ;  /* 0x8000000405067210 */ /* 0x000fc80007ffe0ff */
[----:B------:R-:W-:-:S13]  /*0c10*/  ISETP.GT.AND P1, PT, R6, 0x4, PT ;  /* 0x000000040600780c */ /* 0x000fda0003f24270 */
[----:B------:R-:W-:Y:S05]  /*0c20*/  @!P1 BRA `(.L_x_91) ;  /* 0x0000000000209947 */ /* 0x000fea0003800000 */
[C---:B------:R-:W-:Y:S02]  /*0c30*/  FSETP.GT.AND P1, PT, R3.reuse, RZ, PT ;  /* 0x000000ff0300720b */ /* 0x040fe40003f24000 */
[----:B------:R-:W-:Y:S02]  /*0c40*/  PLOP3.LUT P0, PT, PT, PT, PT, 0x8, 0x80 ;  /* 0x000000000080781c */ /* 0x000fe40003f0e170 */
[----:B------:R-:W-:Y:S02]  /*0c50*/  FSEL R3, R3, RZ, !P1 ;  /* 0x000000ff03037208 */ /* 0x000fe40004800000 */
[----:B------:R-:W-:Y:S02]  /*0c60*/  SEL R2, R4, R2, P1 ;  /* 0x0000000204027207 */ /* 0x000fe40000800000 */
[----:B------:R-:W-:-:S04]  /*0c70*/  FSETP.GT.AND P2, PT, R3, RZ, PT ;  /* 0x000000ff0300720b */ /* 0x000fc80003f44000 */
[----:B------:R-:W-:-:S09]  /*0c80*/  FSEL R3, R3, RZ, !P2 ;  /* 0x000000ff03037208 */ /* 0x000fd20005000000 */
[C---:B------:R-:W-:Y:S01]  /*0c90*/  @P2 VIADD R2, R4.reuse, 0x4 ;  /* 0x0000000404022836 */ /* 0x040fe20000000000 */
[----:B------:R-:W-:-:S07]  /*0ca0*/  IADD3 R4, PT, PT, R4, 0x8, RZ ;  /* 0x0000000804047810 */ /* 0x000fce0007ffe0ff */
.L_x_91:
[----:B------:R-:W-:-:S13]  /*0cb0*/  ISETP.NE.OR P0, PT, R4, R5, P0 ;  /* 0x000000050400720c */ /* 0x000fda0000705670 */
[----:B------:R-:W-:Y:S05]  /*0cc0*/  @!P0 BRA `(.L_x_87) ;  /* 0x0000000000188947 */ /* 0x000fea0003800000 */
.L_x_88:
[----:B------:R-:W-:-:S04]  /*0cd0*/  FSETP.GT.AND P1, PT, R3, RZ, PT ;  /* 0x000000ff0300720b */ /* 0x000fc80003f24000 */
[C---:B------:R-:W-:Y:S01]  /*0ce0*/  SEL R2, R4.reuse, R2, P1 ;  /* 0x0000000204027207 */ /* 0x040fe20000800000 */
[----:B------:R-:W-:Y:S01]  /*0cf0*/  VIADD R4, R4, 0x4 ;  /* 0x0000000404047836 */ /* 0x000fe20000000000 */
[----:B------:R-:W-:-:S04]  /*0d00*/  FSEL R3, R3, RZ, !P1 ;  /* 0x000000ff03037208 */ /* 0x000fc80004800000 */
[----:B------:R-:W-:-:S13]  /*0d10*/  ISETP.NE.AND P0, PT, R4, R5, PT ;  /* 0x000000050400720c */ /* 0x000fda0003f05270 */
[----:B------:R-:W-:Y:S05]  /*0d20*/  @P0 BRA `(.L_x_88) ;  /* 0xfffffffc00e80947 */ /* 0x000fea000383ffff */
.L_x_87:
[----:B------:R-:W-:-:S09]  /*0d30*/  UISETP.NE.AND UP0, UPT, UR5, URZ, UPT ;  /* 0x000000ff0500728c */ /* 0x000fd2000bf05270 */
[----:B------:R-:W-:Y:S05]  /*0d40*/  BRA.U !UP0, `(.L_x_80) ;  /* 0x0000000108207547 */ /* 0x000fea000b800000 */
[----:B------:R-:W-:-:S05]  /*0d50*/  UMOV UR4, URZ ;  /* 0x000000ff00047c82 */ /* 0x000fca0008000000 */
.L_x_92:
[----:B------:R-:W-:Y:S01]  /*0d60*/  UIADD3 UR4, UPT, UPT, UR4, 0x1, URZ ;  /* 0x0000000104047890 */ /* 0x000fe2000fffe0ff */
[----:B------:R-:W-:-:S03]  /*0d70*/  FSETP.GT.AND P0, PT, R3, RZ, PT ;  /* 0x000000ff0300720b */ /* 0x000fc60003f04000 */
[----:B------:R-:W-:Y:S01]  /*0d80*/  UISETP.NE.AND UP0, UPT, UR4, UR5, UPT ;  /* 0x000000050400728c */ /* 0x000fe2000bf05270 */
[----:B------:R-:W-:Y:S02]  /*0d90*/  SEL R2, R5, R2, P0 ;  /* 0x0000000205027207 */ /* 0x000fe40000000000 */
[----:B------:R-:W-:Y:S02]  /*0da0*/  FSEL R3, R3, RZ, !P0 ;  /* 0x000000ff03037208 */ /* 0x000fe40004000000 */
[----:B------:R-:W-:-:S04]  /*0db0*/  IADD3 R5, PT, PT, R5, 0x1, RZ ;  /* 0x0000000105057810 */ /* 0x000fc80007ffe0ff */
[----:B------:R-:W-:Y:S05]  /*0dc0*/  BRA.U UP0, `(.L_x_92) ;  /* 0xfffffffd00e47547 */ /* 0x000fea000b83ffff */
.L_x_80:
[----:B------:R-:W0:Y:S02]  /*0dd0*/  LDC.64 R4, c[0x0][0x390] ;  /* 0x0000e400ff047b82 */ /* 0x000e240000000a00 */
[----:B0-----:R-:W-:-:S05]  /*0de0*/  IMAD.WIDE R4, R0, 0x4, R4 ;  /* 0x0000000400047825 */ /* 0x001fca00078e0204 */
[----:B------:R-:W-:Y:S01]  /*0df0*/  STG.E desc[UR6][R4.64], R2 ;  /* 0x0000000204007986 */ /* 0x000fe2000c101906 */
[----:B------:R-:W-:Y:S05]  /*0e00*/  EXIT ;  /* 0x000000000000794d */ /* 0x000fea0003800000 */
.L_x_93:
        /* <DEDUP_REMOVED lines=15> */
.L_x_99:


//--------------------- .nv.shared.reserved.0     --------------------------
	.section	.nv.shared.reserved.0,"aw",@nobits
	.weak		__nv_reservedSMEM_offset_0_alias
	.size		__nv_reservedSMEM_offset_0_alias, 0, 64
	.other		__nv_reservedSMEM_offset_0_alias,@"STO_CUDA_RESERVED_SHARED STV_DEFAULT"
__nv_reservedSMEM_offset_0_alias:
	.zero		0
	.zero		64


//--------------------- .nv.constant0._Z22apply_repulsion_kernelPfiif --------------------------
	.section	.nv.constant0._Z22apply_repulsion_kernelPfiif,"a",@progbits
	.sectionflags	@""
	.align	4
.nv.constant0._Z22apply_repulsion_kernelPfiif:
	.zero		916


//--------------------- .nv.constant0._Z23update_centroids_kernelPfPKfS1_PKifii --------------------------
	.section	.nv.constant0._Z23update_centroids_kernelPfPKfS1_PKifii,"a",@progbits
	.sectionflags	@""
	.align	4
.nv.constant0._Z23update_centroids_kernelPfPKfS1_PKifii:
	.zero		940


//--------------------- .nv.constant0._Z24compute_centroids_kernelPKfPKiPfPiiii --------------------------
	.section	.nv.constant0._Z24compute_centroids_kernelPKfPKiPfPiiii,"a",@progbits
	.sectionflags	@""
	.align	4
.nv.constant0._Z24compute_centroids_kernelPKfPKiPfPiiii:
	.zero		940


//--------------------- .nv.constant0._Z13assign_labelsPKfS0_Piiii --------------------------
	.section	.nv.constant0._Z13assign_labelsPKfS0_Piiii,"a",@progbits
	.sectionflags	@""
	.align	4
.nv.constant0._Z13assign_labelsPKfS0_Piiii:
	.zero		932


//--------------------- SYMBOLS --------------------------

	.type		.nv.reservedSmem.offset0,@object
	.size		.nv.reservedSmem.offset0,0x4
